//
// Generated by NVIDIA NVVM Compiler
//
// Compiler Build ID: CL-36424714
// Cuda compilation tools, release 13.0, V13.0.88
// Based on NVVM 20.0.0
//

.version 9.0
.target sm_100
.address_size 64

	// .globl	_Z3ZevPKfS0_PfS0_iiif
.extern .shared .align 16 .b8 block[];

.visible .entry _Z3ZevPKfS0_PfS0_iiif(
	.param .u64 .ptr .align 1 _Z3ZevPKfS0_PfS0_iiif_param_0,
	.param .u64 .ptr .align 1 _Z3ZevPKfS0_PfS0_iiif_param_1,
	.param .u64 .ptr .align 1 _Z3ZevPKfS0_PfS0_iiif_param_2,
	.param .u64 .ptr .align 1 _Z3ZevPKfS0_PfS0_iiif_param_3,
	.param .u32 _Z3ZevPKfS0_PfS0_iiif_param_4,
	.param .u32 _Z3ZevPKfS0_PfS0_iiif_param_5,
	.param .u32 _Z3ZevPKfS0_PfS0_iiif_param_6,
	.param .f32 _Z3ZevPKfS0_PfS0_iiif_param_7
)
{
	.reg .pred 	%p<32>;
	.reg .b32 	%r<195>;
	.reg .b32 	%f<181>;
	.reg .b64 	%rd<29>;

	ld.param.u64 	%rd8, [_Z3ZevPKfS0_PfS0_iiif_param_0];
	ld.param.u64 	%rd9, [_Z3ZevPKfS0_PfS0_iiif_param_1];
	ld.param.u64 	%rd6, [_Z3ZevPKfS0_PfS0_iiif_param_2];
	ld.param.u64 	%rd7, [_Z3ZevPKfS0_PfS0_iiif_param_3];
	ld.param.u32 	%r66, [_Z3ZevPKfS0_PfS0_iiif_param_4];
	ld.param.u32 	%r68, [_Z3ZevPKfS0_PfS0_iiif_param_5];
	ld.param.u32 	%r67, [_Z3ZevPKfS0_PfS0_iiif_param_6];
	cvta.to.global.u64 	%rd1, %rd8;
	cvta.to.global.u64 	%rd2, %rd9;
	mov.u32 	%r1, %ntid.x;
	mov.u32 	%r69, %ctaid.x;
	mov.u32 	%r2, %tid.x;
	mad.lo.s32 	%r3, %r1, %r69, %r2;
	mov.u32 	%r4, %ntid.y;
	mov.u32 	%r70, %ctaid.y;
	mov.u32 	%r5, %tid.y;
	mad.lo.s32 	%r71, %r4, %r70, %r5;
	add.s32 	%r7, %r67, -1;
	shr.u32 	%r72, %r7, 31;
	add.s32 	%r73, %r7, %r72;
	shr.s32 	%r8, %r73, 1;
	add.s32 	%r9, %r7, %r1;
	and.b32  	%r10, %r73, -2;
	sub.s32 	%r74, %r66, %r10;
	setp.ge.s32 	%p2, %r3, %r74;
	sub.s32 	%r75, %r68, %r10;
	setp.ge.s32 	%p3, %r71, %r75;
	or.pred  	%p4, %p2, %p3;
	@%p4 bra 	$L__BB0_43;
	mul.lo.s32 	%r77, %r9, %r9;
	shl.b32 	%r78, %r77, 2;
	mov.u32 	%r79, block;
	add.s32 	%r11, %r79, %r78;
	add.s32 	%r12, %r11, %r78;
	max.s32 	%r80, %r2, %r5;
	setp.ge.s32 	%p5, %r80, %r67;
	@%p5 bra 	$L__BB0_3;
	mad.lo.s32 	%r81, %r67, %r5, %r2;
	cvta.to.global.u64 	%rd10, %rd7;
	mul.wide.u32 	%rd11, %r81, 4;
	add.s64 	%rd12, %rd10, %rd11;
	ld.global.f32 	%f32, [%rd12];
	shl.b32 	%r82, %r81, 2;
	add.s32 	%r83, %r12, %r82;
	st.shared.f32 	[%r83], %f32;
$L__BB0_3:
	bar.sync 	0;
	mad.lo.s32 	%r13, %r9, %r5, %r2;
	mul.wide.s32 	%rd13, %r13, 4;
	add.s64 	%rd3, %rd2, %rd13;
	ld.global.f32 	%f33, [%rd3];
	shl.b32 	%r84, %r13, 2;
	add.s32 	%r14, %r79, %r84;
	st.shared.f32 	[%r14], %f33;
	bar.sync 	0;
	setp.ge.s32 	%p6, %r2, %r7;
	@%p6 bra 	$L__BB0_5;
	shl.b32 	%r86, %r1, 2;
	cvt.u64.u32 	%rd14, %r86;
	add.s64 	%rd15, %rd3, %rd14;
	ld.global.f32 	%f34, [%rd15];
	add.s32 	%r87, %r14, %r86;
	st.shared.f32 	[%r87], %f34;
$L__BB0_5:
	bar.sync 	0;
	setp.ge.s32 	%p7, %r5, %r7;
	@%p7 bra 	$L__BB0_7;
	add.s32 	%r88, %r5, %r1;
	mad.lo.s32 	%r89, %r9, %r88, %r2;
	mul.wide.s32 	%rd16, %r89, 4;
	add.s64 	%rd17, %rd2, %rd16;
	ld.global.f32 	%f35, [%rd17];
	shl.b32 	%r90, %r89, 2;
	add.s32 	%r92, %r79, %r90;
	st.shared.f32 	[%r92], %f35;
$L__BB0_7:
	bar.sync 	0;
	sub.s32 	%r93, %r1, %r67;
	setp.gt.u32 	%p8, %r2, %r93;
	sub.s32 	%r94, %r4, %r67;
	setp.gt.u32 	%p9, %r5, %r94;
	and.pred  	%p1, %p8, %p9;
	not.pred 	%p10, %p1;
	@%p10 bra 	$L__BB0_9;
	add.s32 	%r95, %r7, %r5;
	add.s32 	%r96, %r7, %r2;
	mad.lo.s32 	%r97, %r95, %r9, %r96;
	shl.b32 	%r98, %r97, 2;
	mul.wide.s32 	%rd18, %r97, 4;
	add.s64 	%rd19, %rd2, %rd18;
	ld.global.f32 	%f36, [%rd19];
	add.s32 	%r100, %r98, %r79;
	st.shared.f32 	[%r100], %f36;
$L__BB0_9:
	setp.ge.s32 	%p11, %r2, %r7;
	bar.sync 	0;
	mad.lo.s32 	%r101, %r66, %r71, %r3;
	mul.wide.s32 	%rd20, %r101, 4;
	add.s64 	%rd4, %rd1, %rd20;
	ld.global.f32 	%f37, [%rd4];
	add.s32 	%r15, %r11, %r84;
	st.shared.f32 	[%r15], %f37;
	bar.sync 	0;
	@%p11 bra 	$L__BB0_11;
	shl.b32 	%r103, %r1, 2;
	cvt.u64.u32 	%rd21, %r103;
	add.s64 	%rd22, %rd4, %rd21;
	ld.global.f32 	%f38, [%rd22];
	add.s32 	%r104, %r15, %r103;
	st.shared.f32 	[%r104], %f38;
$L__BB0_11:
	setp.ge.s32 	%p12, %r5, %r7;
	bar.sync 	0;
	@%p12 bra 	$L__BB0_13;
	add.s32 	%r105, %r71, %r1;
	mad.lo.s32 	%r106, %r66, %r105, %r3;
	mul.wide.s32 	%rd23, %r106, 4;
	add.s64 	%rd24, %rd1, %rd23;
	ld.global.f32 	%f39, [%rd24];
	add.s32 	%r107, %r5, %r1;
	mad.lo.s32 	%r108, %r9, %r107, %r2;
	shl.b32 	%r109, %r108, 2;
	add.s32 	%r110, %r11, %r109;
	st.shared.f32 	[%r110], %f39;
$L__BB0_13:
	bar.sync 	0;
	@%p10 bra 	$L__BB0_15;
	add.s32 	%r111, %r7, %r71;
	add.s32 	%r112, %r7, %r3;
	mad.lo.s32 	%r113, %r111, %r66, %r112;
	mul.wide.s32 	%rd25, %r113, 4;
	add.s64 	%rd26, %rd1, %rd25;
	ld.global.f32 	%f40, [%rd26];
	add.s32 	%r114, %r7, %r5;
	add.s32 	%r115, %r2, %r67;
	mad.lo.s32 	%r116, %r114, %r9, %r115;
	shl.b32 	%r117, %r116, 2;
	add.s32 	%r118, %r11, %r117;
	st.shared.f32 	[%r118+-4], %f40;
$L__BB0_15:
	bar.sync 	0;
	add.s32 	%r119, %r8, %r3;
	add.s32 	%r120, %r8, %r71;
	mad.lo.s32 	%r121, %r120, %r66, %r119;
	cvta.to.global.u64 	%rd27, %rd6;
	mul.wide.s32 	%rd28, %r121, 4;
	add.s64 	%rd5, %rd27, %rd28;
	ld.global.f32 	%f168, [%rd5];
	sub.s32 	%r16, %r9, %r8;
	setp.ge.s32 	%p14, %r8, %r16;
	@%p14 bra 	$L__BB0_42;
	neg.s32 	%r17, %r8;
	setp.gt.s32 	%p15, %r67, -1;
	@%p15 bra 	$L__BB0_25;
	ld.param.f32 	%f163, [_Z3ZevPKfS0_PfS0_iiif_param_7];
	add.s32 	%r168, %r67, %r1;
	not.b32 	%r169, %r10;
	add.s32 	%r170, %r168, %r169;
	sub.s32 	%r171, %r168, %r10;
	add.s32 	%r18, %r171, -2;
	mov.f32 	%f144, 0f80000000;
	div.rn.f32 	%f145, %f144, %f163;
	fma.rn.f32 	%f146, %f145, 0f3BBB989D, 0f3F000000;
	cvt.sat.f32.f32 	%f147, %f146;
	mov.f32 	%f148, 0f4B400001;
	mov.f32 	%f149, 0f437C0000;
	fma.rm.f32 	%f150, %f147, %f149, %f148;
	add.f32 	%f151, %f150, 0fCB40007F;
	neg.f32 	%f152, %f151;
	fma.rn.f32 	%f153, %f145, 0f3FB8AA3B, %f152;
	fma.rn.f32 	%f2, %f145, 0f32A57060, %f153;
	mov.b32 	%r172, %f150;
	shl.b32 	%r173, %r172, 23;
	mov.b32 	%f3, %r173;
	and.b32  	%r19, %r170, 3;
	add.s32 	%r20, %r8, 1;
	sub.s32 	%r174, %r8, %r1;
	sub.s32 	%r21, %r174, %r67;
	mov.u32 	%r176, %r8;
$L__BB0_18:
	setp.eq.s32 	%p26, %r19, 0;
	mov.u32 	%r177, %r8;
	@%p26 bra 	$L__BB0_21;
	setp.eq.s32 	%p27, %r19, 1;
	ex2.approx.ftz.f32 	%f155, %f2;
	mul.f32 	%f5, %f155, %f3;
	add.f32 	%f168, %f168, %f5;
	mov.u32 	%r177, %r20;
	@%p27 bra 	$L__BB0_21;
	setp.eq.s32 	%p28, %r19, 2;
	add.f32 	%f156, %f168, %f5;
	add.f32 	%f157, %f156, %f5;
	selp.b32 	%r175, 2, 3, %p28;
	add.s32 	%r177, %r8, %r175;
	selp.f32 	%f168, %f156, %f157, %p28;
$L__BB0_21:
	setp.lt.u32 	%p29, %r18, 3;
	@%p29 bra 	$L__BB0_24;
	ex2.approx.ftz.f32 	%f158, %f2;
	mul.f32 	%f10, %f158, %f3;
	add.s32 	%r178, %r21, %r177;
$L__BB0_23:
	add.f32 	%f159, %f168, %f10;
	add.f32 	%f160, %f159, %f10;
	add.f32 	%f161, %f160, %f10;
	add.f32 	%f168, %f161, %f10;
	add.s32 	%r178, %r178, 4;
	setp.ne.s32 	%p30, %r178, -1;
	@%p30 bra 	$L__BB0_23;
$L__BB0_24:
	add.s32 	%r176, %r176, 1;
	setp.eq.s32 	%p31, %r176, %r16;
	@%p31 bra 	$L__BB0_42;
	bra.uni 	$L__BB0_18;
$L__BB0_25:
	abs.s32 	%r29, %r8;
	add.s32 	%r30, %r8, %r29;
	add.s32 	%r122, %r30, 1;
	and.b32  	%r31, %r122, 7;
	add.s32 	%r32, %r31, -1;
	and.b32  	%r33, %r122, 3;
	and.b32  	%r34, %r122, -8;
	and.b32  	%r35, %r30, 1;
	add.s32 	%r36, %r8, %r5;
	add.s32 	%r37, %r8, %r2;
	mov.u32 	%r179, %r8;
$L__BB0_26:
	mov.u32 	%r180, %r8;
$L__BB0_27:
	mov.b32 	%r194, 0;
	mov.f32 	%f179, 0f00000000;
	mov.u32 	%r181, %r17;
$L__BB0_28:
	mov.u32 	%r40, %r181;
	setp.lt.u32 	%p16, %r30, 7;
	add.s32 	%r125, %r36, %r40;
	mad.lo.s32 	%r42, %r125, %r9, %r37;
	add.s32 	%r126, %r40, %r180;
	mad.lo.s32 	%r43, %r126, %r9, %r179;
	mov.u32 	%r186, %r17;
	@%p16 bra 	$L__BB0_31;
	mov.u32 	%r186, %r17;
$L__BB0_30:
	.pragma "nounroll";
	add.s32 	%r127, %r42, %r186;
	shl.b32 	%r128, %r127, 2;
	add.s32 	%r129, %r11, %r128;
	ld.shared.f32 	%f43, [%r129];
	add.s32 	%r130, %r43, %r186;
	shl.b32 	%r131, %r130, 2;
	mov.u32 	%r132, block;
	add.s32 	%r133, %r132, %r131;
	ld.shared.f32 	%f44, [%r133];
	sub.f32 	%f45, %f43, %f44;
	shl.b32 	%r134, %r194, 2;
	add.s32 	%r135, %r12, %r134;
	ld.shared.f32 	%f46, [%r135];
	mul.f32 	%f47, %f45, %f46;
	fma.rn.f32 	%f48, %f47, %f47, %f179;
	ld.shared.f32 	%f49, [%r129+4];
	ld.shared.f32 	%f50, [%r133+4];
	sub.f32 	%f51, %f49, %f50;
	ld.shared.f32 	%f52, [%r135+4];
	mul.f32 	%f53, %f51, %f52;
	fma.rn.f32 	%f54, %f53, %f53, %f48;
	ld.shared.f32 	%f55, [%r129+8];
	ld.shared.f32 	%f56, [%r133+8];
	sub.f32 	%f57, %f55, %f56;
	ld.shared.f32 	%f58, [%r135+8];
	mul.f32 	%f59, %f57, %f58;
	fma.rn.f32 	%f60, %f59, %f59, %f54;
	ld.shared.f32 	%f61, [%r129+12];
	ld.shared.f32 	%f62, [%r133+12];
	sub.f32 	%f63, %f61, %f62;
	ld.shared.f32 	%f64, [%r135+12];
	mul.f32 	%f65, %f63, %f64;
	fma.rn.f32 	%f66, %f65, %f65, %f60;
	ld.shared.f32 	%f67, [%r129+16];
	ld.shared.f32 	%f68, [%r133+16];
	sub.f32 	%f69, %f67, %f68;
	ld.shared.f32 	%f70, [%r135+16];
	mul.f32 	%f71, %f69, %f70;
	fma.rn.f32 	%f72, %f71, %f71, %f66;
	ld.shared.f32 	%f73, [%r129+20];
	ld.shared.f32 	%f74, [%r133+20];
	sub.f32 	%f75, %f73, %f74;
	ld.shared.f32 	%f76, [%r135+20];
	mul.f32 	%f77, %f75, %f76;
	fma.rn.f32 	%f78, %f77, %f77, %f72;
	ld.shared.f32 	%f79, [%r129+24];
	ld.shared.f32 	%f80, [%r133+24];
	sub.f32 	%f81, %f79, %f80;
	ld.shared.f32 	%f82, [%r135+24];
	mul.f32 	%f83, %f81, %f82;
	fma.rn.f32 	%f84, %f83, %f83, %f78;
	ld.shared.f32 	%f85, [%r129+28];
	ld.shared.f32 	%f86, [%r133+28];
	sub.f32 	%f87, %f85, %f86;
	ld.shared.f32 	%f88, [%r135+28];
	mul.f32 	%f89, %f87, %f88;
	fma.rn.f32 	%f179, %f89, %f89, %f84;
	add.s32 	%r194, %r194, 8;
	add.s32 	%r186, %r186, 8;
	add.s32 	%r136, %r186, %r8;
	setp.ne.s32 	%p17, %r136, %r34;
	@%p17 bra 	$L__BB0_30;
$L__BB0_31:
	setp.eq.s32 	%p18, %r31, 0;
	@%p18 bra 	$L__BB0_39;
	setp.lt.u32 	%p19, %r32, 3;
	@%p19 bra 	$L__BB0_34;
	add.s32 	%r138, %r42, %r186;
	shl.b32 	%r139, %r138, 2;
	add.s32 	%r140, %r11, %r139;
	ld.shared.f32 	%f91, [%r140];
	add.s32 	%r141, %r43, %r186;
	shl.b32 	%r142, %r141, 2;
	mov.u32 	%r143, block;
	add.s32 	%r144, %r143, %r142;
	ld.shared.f32 	%f92, [%r144];
	sub.f32 	%f93, %f91, %f92;
	shl.b32 	%r145, %r194, 2;
	add.s32 	%r146, %r12, %r145;
	ld.shared.f32 	%f94, [%r146];
	mul.f32 	%f95, %f93, %f94;
	fma.rn.f32 	%f96, %f95, %f95, %f179;
	ld.shared.f32 	%f97, [%r140+4];
	ld.shared.f32 	%f98, [%r144+4];
	sub.f32 	%f99, %f97, %f98;
	ld.shared.f32 	%f100, [%r146+4];
	mul.f32 	%f101, %f99, %f100;
	fma.rn.f32 	%f102, %f101, %f101, %f96;
	ld.shared.f32 	%f103, [%r140+8];
	ld.shared.f32 	%f104, [%r144+8];
	sub.f32 	%f105, %f103, %f104;
	ld.shared.f32 	%f106, [%r146+8];
	mul.f32 	%f107, %f105, %f106;
	fma.rn.f32 	%f108, %f107, %f107, %f102;
	ld.shared.f32 	%f109, [%r140+12];
	ld.shared.f32 	%f110, [%r144+12];
	sub.f32 	%f111, %f109, %f110;
	ld.shared.f32 	%f112, [%r146+12];
	mul.f32 	%f113, %f111, %f112;
	fma.rn.f32 	%f179, %f113, %f113, %f108;
	add.s32 	%r194, %r194, 4;
	add.s32 	%r186, %r186, 4;
$L__BB0_34:
	setp.eq.s32 	%p20, %r33, 0;
	@%p20 bra 	$L__BB0_39;
	setp.eq.s32 	%p21, %r33, 1;
	@%p21 bra 	$L__BB0_37;
	add.s32 	%r148, %r42, %r186;
	shl.b32 	%r149, %r148, 2;
	add.s32 	%r150, %r11, %r149;
	ld.shared.f32 	%f115, [%r150];
	add.s32 	%r151, %r43, %r186;
	shl.b32 	%r152, %r151, 2;
	mov.u32 	%r153, block;
	add.s32 	%r154, %r153, %r152;
	ld.shared.f32 	%f116, [%r154];
	sub.f32 	%f117, %f115, %f116;
	shl.b32 	%r155, %r194, 2;
	add.s32 	%r156, %r12, %r155;
	ld.shared.f32 	%f118, [%r156];
	mul.f32 	%f119, %f117, %f118;
	fma.rn.f32 	%f120, %f119, %f119, %f179;
	ld.shared.f32 	%f121, [%r150+4];
	ld.shared.f32 	%f122, [%r154+4];
	sub.f32 	%f123, %f121, %f122;
	ld.shared.f32 	%f124, [%r156+4];
	mul.f32 	%f125, %f123, %f124;
	fma.rn.f32 	%f179, %f125, %f125, %f120;
	add.s32 	%r194, %r194, 2;
	add.s32 	%r186, %r186, 2;
$L__BB0_37:
	setp.ne.s32 	%p22, %r35, 0;
	@%p22 bra 	$L__BB0_39;
	add.s32 	%r157, %r42, %r186;
	shl.b32 	%r158, %r157, 2;
	add.s32 	%r159, %r11, %r158;
	ld.shared.f32 	%f126, [%r159];
	add.s32 	%r160, %r43, %r186;
	shl.b32 	%r161, %r160, 2;
	mov.u32 	%r162, block;
	add.s32 	%r163, %r162, %r161;
	ld.shared.f32 	%f127, [%r163];
	sub.f32 	%f128, %f126, %f127;
	shl.b32 	%r164, %r194, 2;
	add.s32 	%r165, %r12, %r164;
	ld.shared.f32 	%f129, [%r165];
	mul.f32 	%f130, %f128, %f129;
	fma.rn.f32 	%f179, %f130, %f130, %f179;
	add.s32 	%r194, %r194, 1;
$L__BB0_39:
	add.s32 	%r181, %r40, 1;
	setp.ne.s32 	%p23, %r40, %r29;
	@%p23 bra 	$L__BB0_28;
	ld.param.f32 	%f162, [_Z3ZevPKfS0_PfS0_iiif_param_7];
	neg.f32 	%f131, %f179;
	div.rn.f32 	%f132, %f131, %f162;
	fma.rn.f32 	%f133, %f132, 0f3BBB989D, 0f3F000000;
	cvt.sat.f32.f32 	%f134, %f133;
	mov.f32 	%f135, 0f4B400001;
	mov.f32 	%f136, 0f437C0000;
	fma.rm.f32 	%f137, %f134, %f136, %f135;
	add.f32 	%f138, %f137, 0fCB40007F;
	neg.f32 	%f139, %f138;
	fma.rn.f32 	%f140, %f132, 0f3FB8AA3B, %f139;
	fma.rn.f32 	%f141, %f132, 0f32A57060, %f140;
	mov.b32 	%r166, %f137;
	shl.b32 	%r167, %r166, 23;
	mov.b32 	%f142, %r167;
	ex2.approx.ftz.f32 	%f143, %f141;
	fma.rn.f32 	%f168, %f143, %f142, %f168;
	add.s32 	%r180, %r180, 1;
	setp.ne.s32 	%p24, %r180, %r16;
	@%p24 bra 	$L__BB0_27;
	add.s32 	%r179, %r179, 1;
	setp.ne.s32 	%p25, %r179, %r16;
	@%p25 bra 	$L__BB0_26;
$L__BB0_42:
	st.global.f32 	[%rd5], %f168;
$L__BB0_43:
	ret;

}
	// .globl	_Z3fevPKfS0_S0_S0_Pfiiif
.visible .entry _Z3fevPKfS0_S0_S0_Pfiiif(
	.param .u64 .ptr .align 1 _Z3fevPKfS0_S0_S0_Pfiiif_param_0,
	.param .u64 .ptr .align 1 _Z3fevPKfS0_S0_S0_Pfiiif_param_1,
	.param .u64 .ptr .align 1 _Z3fevPKfS0_S0_S0_Pfiiif_param_2,
	.param .u64 .ptr .align 1 _Z3fevPKfS0_S0_S0_Pfiiif_param_3,
	.param .u64 .ptr .align 1 _Z3fevPKfS0_S0_S0_Pfiiif_param_4,
	.param .u32 _Z3fevPKfS0_S0_S0_Pfiiif_param_5,
	.param .u32 _Z3fevPKfS0_S0_S0_Pfiiif_param_6,
	.param .u32 _Z3fevPKfS0_S0_S0_Pfiiif_param_7,
	.param .f32 _Z3fevPKfS0_S0_S0_Pfiiif_param_8
)
{
	.reg .pred 	%p<34>;
	.reg .b32 	%r<247>;
	.reg .b32 	%f<226>;
	.reg .b64 	%rd<32>;

	ld.param.u64 	%rd10, [_Z3fevPKfS0_S0_S0_Pfiiif_param_0];
	ld.param.u64 	%rd11, [_Z3fevPKfS0_S0_S0_Pfiiif_param_1];
	ld.param.u64 	%rd7, [_Z3fevPKfS0_S0_S0_Pfiiif_param_2];
	ld.param.u64 	%rd8, [_Z3fevPKfS0_S0_S0_Pfiiif_param_3];
	ld.param.u64 	%rd9, [_Z3fevPKfS0_S0_S0_Pfiiif_param_4];
	ld.param.u32 	%r76, [_Z3fevPKfS0_S0_S0_Pfiiif_param_5];
	ld.param.u32 	%r78, [_Z3fevPKfS0_S0_S0_Pfiiif_param_6];
	ld.param.u32 	%r77, [_Z3fevPKfS0_S0_S0_Pfiiif_param_7];
	cvta.to.global.u64 	%rd1, %rd10;
	cvta.to.global.u64 	%rd2, %rd11;
	mov.u32 	%r1, %ntid.x;
	mov.u32 	%r79, %ctaid.x;
	mov.u32 	%r2, %tid.x;
	mad.lo.s32 	%r3, %r1, %r79, %r2;
	mov.u32 	%r4, %ntid.y;
	mov.u32 	%r80, %ctaid.y;
	mov.u32 	%r5, %tid.y;
	mad.lo.s32 	%r81, %r4, %r80, %r5;
	add.s32 	%r7, %r77, -1;
	shr.u32 	%r82, %r7, 31;
	add.s32 	%r83, %r7, %r82;
	shr.s32 	%r8, %r83, 1;
	add.s32 	%r9, %r7, %r1;
	and.b32  	%r10, %r83, -2;
	sub.s32 	%r84, %r76, %r10;
	setp.ge.s32 	%p2, %r3, %r84;
	sub.s32 	%r85, %r78, %r10;
	setp.ge.s32 	%p3, %r81, %r85;
	or.pred  	%p4, %p2, %p3;
	@%p4 bra 	$L__BB1_48;
	mul.lo.s32 	%r87, %r9, %r9;
	shl.b32 	%r88, %r87, 2;
	mov.u32 	%r89, block;
	add.s32 	%r11, %r89, %r88;
	add.s32 	%r12, %r11, %r88;
	max.s32 	%r90, %r2, %r5;
	setp.ge.s32 	%p5, %r90, %r77;
	@%p5 bra 	$L__BB1_3;
	mad.lo.s32 	%r91, %r77, %r5, %r2;
	cvta.to.global.u64 	%rd12, %rd8;
	mul.wide.u32 	%rd13, %r91, 4;
	add.s64 	%rd14, %rd12, %rd13;
	ld.global.f32 	%f37, [%rd14];
	shl.b32 	%r92, %r91, 2;
	add.s32 	%r93, %r12, %r92;
	st.shared.f32 	[%r93], %f37;
$L__BB1_3:
	bar.sync 	0;
	mad.lo.s32 	%r13, %r9, %r5, %r2;
	mul.wide.s32 	%rd15, %r13, 4;
	add.s64 	%rd3, %rd2, %rd15;
	ld.global.f32 	%f38, [%rd3];
	shl.b32 	%r94, %r13, 2;
	add.s32 	%r14, %r89, %r94;
	st.shared.f32 	[%r14], %f38;
	bar.sync 	0;
	setp.ge.s32 	%p6, %r2, %r7;
	@%p6 bra 	$L__BB1_5;
	shl.b32 	%r96, %r1, 2;
	cvt.u64.u32 	%rd16, %r96;
	add.s64 	%rd17, %rd3, %rd16;
	ld.global.f32 	%f39, [%rd17];
	add.s32 	%r97, %r14, %r96;
	st.shared.f32 	[%r97], %f39;
$L__BB1_5:
	bar.sync 	0;
	setp.ge.s32 	%p7, %r5, %r7;
	@%p7 bra 	$L__BB1_7;
	add.s32 	%r98, %r5, %r1;
	mad.lo.s32 	%r99, %r9, %r98, %r2;
	mul.wide.s32 	%rd18, %r99, 4;
	add.s64 	%rd19, %rd2, %rd18;
	ld.global.f32 	%f40, [%rd19];
	shl.b32 	%r100, %r99, 2;
	add.s32 	%r102, %r89, %r100;
	st.shared.f32 	[%r102], %f40;
$L__BB1_7:
	bar.sync 	0;
	sub.s32 	%r103, %r1, %r77;
	setp.gt.u32 	%p8, %r2, %r103;
	sub.s32 	%r104, %r4, %r77;
	setp.gt.u32 	%p9, %r5, %r104;
	and.pred  	%p1, %p8, %p9;
	not.pred 	%p10, %p1;
	@%p10 bra 	$L__BB1_9;
	add.s32 	%r105, %r7, %r5;
	add.s32 	%r106, %r7, %r2;
	mad.lo.s32 	%r107, %r105, %r9, %r106;
	shl.b32 	%r108, %r107, 2;
	mul.wide.s32 	%rd20, %r107, 4;
	add.s64 	%rd21, %rd2, %rd20;
	ld.global.f32 	%f41, [%rd21];
	add.s32 	%r110, %r108, %r89;
	st.shared.f32 	[%r110], %f41;
$L__BB1_9:
	setp.ge.s32 	%p11, %r2, %r7;
	bar.sync 	0;
	mad.lo.s32 	%r111, %r76, %r81, %r3;
	mul.wide.s32 	%rd22, %r111, 4;
	add.s64 	%rd4, %rd1, %rd22;
	ld.global.f32 	%f42, [%rd4];
	add.s32 	%r15, %r11, %r94;
	st.shared.f32 	[%r15], %f42;
	bar.sync 	0;
	@%p11 bra 	$L__BB1_11;
	shl.b32 	%r113, %r1, 2;
	cvt.u64.u32 	%rd23, %r113;
	add.s64 	%rd24, %rd4, %rd23;
	ld.global.f32 	%f43, [%rd24];
	add.s32 	%r114, %r15, %r113;
	st.shared.f32 	[%r114], %f43;
$L__BB1_11:
	setp.ge.s32 	%p12, %r5, %r7;
	bar.sync 	0;
	@%p12 bra 	$L__BB1_13;
	add.s32 	%r115, %r81, %r1;
	mad.lo.s32 	%r116, %r76, %r115, %r3;
	mul.wide.s32 	%rd25, %r116, 4;
	add.s64 	%rd26, %rd1, %rd25;
	ld.global.f32 	%f44, [%rd26];
	add.s32 	%r117, %r5, %r1;
	mad.lo.s32 	%r118, %r9, %r117, %r2;
	shl.b32 	%r119, %r118, 2;
	add.s32 	%r120, %r11, %r119;
	st.shared.f32 	[%r120], %f44;
$L__BB1_13:
	bar.sync 	0;
	@%p10 bra 	$L__BB1_15;
	add.s32 	%r121, %r7, %r81;
	add.s32 	%r122, %r7, %r3;
	mad.lo.s32 	%r123, %r121, %r76, %r122;
	mul.wide.s32 	%rd27, %r123, 4;
	add.s64 	%rd28, %rd1, %rd27;
	ld.global.f32 	%f45, [%rd28];
	add.s32 	%r124, %r7, %r5;
	add.s32 	%r125, %r2, %r77;
	mad.lo.s32 	%r126, %r124, %r9, %r125;
	shl.b32 	%r127, %r126, 2;
	add.s32 	%r128, %r11, %r127;
	st.shared.f32 	[%r128+-4], %f45;
$L__BB1_15:
	bar.sync 	0;
	add.s32 	%r129, %r8, %r3;
	add.s32 	%r130, %r8, %r81;
	mad.lo.s32 	%r131, %r130, %r76, %r129;
	cvta.to.global.u64 	%rd29, %rd7;
	mul.wide.s32 	%rd30, %r131, 4;
	add.s64 	%rd5, %rd29, %rd30;
	cvta.to.global.u64 	%rd31, %rd9;
	add.s64 	%rd6, %rd31, %rd30;
	ld.global.f32 	%f213, [%rd6];
	sub.s32 	%r16, %r9, %r8;
	setp.ge.s32 	%p14, %r8, %r16;
	@%p14 bra 	$L__BB1_47;
	ld.global.f32 	%f46, [%rd5];
	neg.s32 	%r17, %r8;
	setp.gt.s32 	%p15, %r77, -1;
	rcp.rn.f32 	%f2, %f46;
	@%p15 bra 	$L__BB1_30;
	ld.param.f32 	%f204, [_Z3fevPKfS0_S0_S0_Pfiiif_param_8];
	add.s32 	%r183, %r77, %r1;
	not.b32 	%r184, %r10;
	add.s32 	%r185, %r183, %r184;
	sub.s32 	%r186, %r183, %r10;
	add.s32 	%r18, %r186, -2;
	and.b32  	%r19, %r185, 7;
	add.s32 	%r20, %r19, -1;
	and.b32  	%r21, %r185, 3;
	mov.f32 	%f153, 0f80000000;
	div.rn.f32 	%f154, %f153, %f204;
	fma.rn.f32 	%f155, %f154, 0f3BBB989D, 0f3F000000;
	cvt.sat.f32.f32 	%f156, %f155;
	mov.f32 	%f157, 0f4B400001;
	mov.f32 	%f158, 0f437C0000;
	fma.rm.f32 	%f159, %f156, %f158, %f157;
	add.f32 	%f160, %f159, 0fCB40007F;
	neg.f32 	%f161, %f160;
	fma.rn.f32 	%f162, %f154, 0f3FB8AA3B, %f161;
	fma.rn.f32 	%f3, %f154, 0f32A57060, %f162;
	mov.b32 	%r187, %f159;
	shl.b32 	%r188, %r187, 23;
	mov.b32 	%f4, %r188;
	and.b32  	%r22, %r185, 1;
	mul.lo.s32 	%r189, %r8, %r9;
	shl.b32 	%r190, %r189, 2;
	add.s32 	%r23, %r89, %r190;
	shl.b32 	%r24, %r9, 5;
	and.b32  	%r192, %r185, -8;
	neg.s32 	%r25, %r192;
	mov.u32 	%r224, %r8;
$L__BB1_18:
	setp.lt.u32 	%p26, %r18, 7;
	mov.u32 	%r228, %r8;
	@%p26 bra 	$L__BB1_21;
	ex2.approx.ftz.f32 	%f164, %f3;
	mul.f32 	%f165, %f164, %f4;
	mul.f32 	%f6, %f2, %f165;
	shl.b32 	%r193, %r224, 2;
	add.s32 	%r226, %r23, %r193;
	mov.u32 	%r225, %r25;
	mov.u32 	%r228, %r8;
$L__BB1_20:
	.pragma "nounroll";
	mad.lo.s32 	%r194, %r228, %r9, %r224;
	shl.b32 	%r195, %r194, 2;
	add.s32 	%r197, %r89, %r195;
	ld.shared.f32 	%f166, [%r226];
	fma.rn.f32 	%f167, %f166, %f6, %f213;
	shl.b32 	%r198, %r9, 2;
	add.s32 	%r199, %r197, %r198;
	ld.shared.f32 	%f168, [%r199];
	fma.rn.f32 	%f169, %f168, %f6, %f167;
	add.s32 	%r200, %r199, %r198;
	ld.shared.f32 	%f170, [%r200];
	fma.rn.f32 	%f171, %f170, %f6, %f169;
	add.s32 	%r201, %r200, %r198;
	ld.shared.f32 	%f172, [%r201];
	fma.rn.f32 	%f173, %f172, %f6, %f171;
	add.s32 	%r202, %r201, %r198;
	ld.shared.f32 	%f174, [%r202];
	fma.rn.f32 	%f175, %f174, %f6, %f173;
	add.s32 	%r203, %r202, %r198;
	ld.shared.f32 	%f176, [%r203];
	fma.rn.f32 	%f177, %f176, %f6, %f175;
	add.s32 	%r204, %r203, %r198;
	ld.shared.f32 	%f178, [%r204];
	fma.rn.f32 	%f179, %f178, %f6, %f177;
	add.s32 	%r205, %r204, %r198;
	ld.shared.f32 	%f180, [%r205];
	fma.rn.f32 	%f213, %f180, %f6, %f179;
	add.s32 	%r228, %r228, 8;
	add.s32 	%r226, %r226, %r24;
	add.s32 	%r225, %r225, 8;
	setp.ne.s32 	%p27, %r225, 0;
	@%p27 bra 	$L__BB1_20;
$L__BB1_21:
	setp.eq.s32 	%p28, %r19, 0;
	@%p28 bra 	$L__BB1_29;
	setp.lt.u32 	%p29, %r20, 3;
	@%p29 bra 	$L__BB1_24;
	ex2.approx.ftz.f32 	%f182, %f3;
	mul.f32 	%f183, %f182, %f4;
	mul.f32 	%f184, %f2, %f183;
	mad.lo.s32 	%r206, %r228, %r9, %r224;
	shl.b32 	%r207, %r206, 2;
	add.s32 	%r209, %r89, %r207;
	ld.shared.f32 	%f185, [%r209];
	fma.rn.f32 	%f186, %f185, %f184, %f213;
	shl.b32 	%r210, %r9, 2;
	add.s32 	%r211, %r209, %r210;
	ld.shared.f32 	%f187, [%r211];
	fma.rn.f32 	%f188, %f187, %f184, %f186;
	add.s32 	%r212, %r211, %r210;
	ld.shared.f32 	%f189, [%r212];
	fma.rn.f32 	%f190, %f189, %f184, %f188;
	add.s32 	%r213, %r212, %r210;
	ld.shared.f32 	%f191, [%r213];
	fma.rn.f32 	%f213, %f191, %f184, %f190;
	add.s32 	%r228, %r228, 4;
$L__BB1_24:
	setp.eq.s32 	%p30, %r21, 0;
	@%p30 bra 	$L__BB1_29;
	setp.eq.s32 	%p31, %r21, 1;
	@%p31 bra 	$L__BB1_27;
	ex2.approx.ftz.f32 	%f193, %f3;
	mul.f32 	%f194, %f193, %f4;
	mul.f32 	%f195, %f2, %f194;
	mad.lo.s32 	%r214, %r228, %r9, %r224;
	shl.b32 	%r215, %r214, 2;
	add.s32 	%r217, %r89, %r215;
	ld.shared.f32 	%f196, [%r217];
	fma.rn.f32 	%f197, %f196, %f195, %f213;
	shl.b32 	%r218, %r9, 2;
	add.s32 	%r219, %r217, %r218;
	ld.shared.f32 	%f198, [%r219];
	fma.rn.f32 	%f213, %f198, %f195, %f197;
	add.s32 	%r228, %r228, 2;
$L__BB1_27:
	setp.eq.s32 	%p32, %r22, 0;
	@%p32 bra 	$L__BB1_29;
	ex2.approx.ftz.f32 	%f199, %f3;
	mul.f32 	%f200, %f199, %f4;
	mul.f32 	%f201, %f2, %f200;
	mad.lo.s32 	%r220, %r228, %r9, %r224;
	shl.b32 	%r221, %r220, 2;
	add.s32 	%r223, %r89, %r221;
	ld.shared.f32 	%f202, [%r223];
	fma.rn.f32 	%f213, %f202, %f201, %f213;
$L__BB1_29:
	add.s32 	%r224, %r224, 1;
	setp.eq.s32 	%p33, %r224, %r16;
	@%p33 bra 	$L__BB1_47;
	bra.uni 	$L__BB1_18;
$L__BB1_30:
	abs.s32 	%r40, %r8;
	add.s32 	%r41, %r8, %r40;
	add.s32 	%r132, %r41, 1;
	and.b32  	%r42, %r132, 7;
	add.s32 	%r43, %r42, -1;
	and.b32  	%r44, %r132, 3;
	and.b32  	%r45, %r132, -8;
	add.s32 	%r46, %r8, %r5;
	add.s32 	%r47, %r8, %r2;
	mov.u32 	%r231, %r8;
$L__BB1_31:
	mov.u32 	%r232, %r8;
$L__BB1_32:
	mov.b32 	%r246, 0;
	mov.f32 	%f224, 0f00000000;
	mov.u32 	%r233, %r17;
$L__BB1_33:
	mov.u32 	%r50, %r233;
	setp.lt.u32 	%p16, %r41, 7;
	add.s32 	%r135, %r46, %r50;
	mad.lo.s32 	%r52, %r135, %r9, %r47;
	add.s32 	%r136, %r50, %r232;
	mad.lo.s32 	%r53, %r136, %r9, %r231;
	mov.u32 	%r238, %r17;
	@%p16 bra 	$L__BB1_36;
	mov.u32 	%r238, %r17;
$L__BB1_35:
	.pragma "nounroll";
	add.s32 	%r137, %r52, %r238;
	shl.b32 	%r138, %r137, 2;
	add.s32 	%r139, %r11, %r138;
	ld.shared.f32 	%f49, [%r139];
	add.s32 	%r140, %r53, %r238;
	shl.b32 	%r141, %r140, 2;
	mov.u32 	%r142, block;
	add.s32 	%r143, %r142, %r141;
	ld.shared.f32 	%f50, [%r143];
	sub.f32 	%f51, %f49, %f50;
	shl.b32 	%r144, %r246, 2;
	add.s32 	%r145, %r12, %r144;
	ld.shared.f32 	%f52, [%r145];
	mul.f32 	%f53, %f51, %f52;
	fma.rn.f32 	%f54, %f53, %f53, %f224;
	ld.shared.f32 	%f55, [%r139+4];
	ld.shared.f32 	%f56, [%r143+4];
	sub.f32 	%f57, %f55, %f56;
	ld.shared.f32 	%f58, [%r145+4];
	mul.f32 	%f59, %f57, %f58;
	fma.rn.f32 	%f60, %f59, %f59, %f54;
	ld.shared.f32 	%f61, [%r139+8];
	ld.shared.f32 	%f62, [%r143+8];
	sub.f32 	%f63, %f61, %f62;
	ld.shared.f32 	%f64, [%r145+8];
	mul.f32 	%f65, %f63, %f64;
	fma.rn.f32 	%f66, %f65, %f65, %f60;
	ld.shared.f32 	%f67, [%r139+12];
	ld.shared.f32 	%f68, [%r143+12];
	sub.f32 	%f69, %f67, %f68;
	ld.shared.f32 	%f70, [%r145+12];
	mul.f32 	%f71, %f69, %f70;
	fma.rn.f32 	%f72, %f71, %f71, %f66;
	ld.shared.f32 	%f73, [%r139+16];
	ld.shared.f32 	%f74, [%r143+16];
	sub.f32 	%f75, %f73, %f74;
	ld.shared.f32 	%f76, [%r145+16];
	mul.f32 	%f77, %f75, %f76;
	fma.rn.f32 	%f78, %f77, %f77, %f72;
	ld.shared.f32 	%f79, [%r139+20];
	ld.shared.f32 	%f80, [%r143+20];
	sub.f32 	%f81, %f79, %f80;
	ld.shared.f32 	%f82, [%r145+20];
	mul.f32 	%f83, %f81, %f82;
	fma.rn.f32 	%f84, %f83, %f83, %f78;
	ld.shared.f32 	%f85, [%r139+24];
	ld.shared.f32 	%f86, [%r143+24];
	sub.f32 	%f87, %f85, %f86;
	ld.shared.f32 	%f88, [%r145+24];
	mul.f32 	%f89, %f87, %f88;
	fma.rn.f32 	%f90, %f89, %f89, %f84;
	ld.shared.f32 	%f91, [%r139+28];
	ld.shared.f32 	%f92, [%r143+28];
	sub.f32 	%f93, %f91, %f92;
	ld.shared.f32 	%f94, [%r145+28];
	mul.f32 	%f95, %f93, %f94;
	fma.rn.f32 	%f224, %f95, %f95, %f90;
	add.s32 	%r246, %r246, 8;
	add.s32 	%r238, %r238, 8;
	add.s32 	%r146, %r238, %r8;
	setp.ne.s32 	%p17, %r146, %r45;
	@%p17 bra 	$L__BB1_35;
$L__BB1_36:
	setp.eq.s32 	%p18, %r42, 0;
	@%p18 bra 	$L__BB1_44;
	setp.lt.u32 	%p19, %r43, 3;
	@%p19 bra 	$L__BB1_39;
	add.s32 	%r148, %r52, %r238;
	shl.b32 	%r149, %r148, 2;
	add.s32 	%r150, %r11, %r149;
	ld.shared.f32 	%f97, [%r150];
	add.s32 	%r151, %r53, %r238;
	shl.b32 	%r152, %r151, 2;
	mov.u32 	%r153, block;
	add.s32 	%r154, %r153, %r152;
	ld.shared.f32 	%f98, [%r154];
	sub.f32 	%f99, %f97, %f98;
	shl.b32 	%r155, %r246, 2;
	add.s32 	%r156, %r12, %r155;
	ld.shared.f32 	%f100, [%r156];
	mul.f32 	%f101, %f99, %f100;
	fma.rn.f32 	%f102, %f101, %f101, %f224;
	ld.shared.f32 	%f103, [%r150+4];
	ld.shared.f32 	%f104, [%r154+4];
	sub.f32 	%f105, %f103, %f104;
	ld.shared.f32 	%f106, [%r156+4];
	mul.f32 	%f107, %f105, %f106;
	fma.rn.f32 	%f108, %f107, %f107, %f102;
	ld.shared.f32 	%f109, [%r150+8];
	ld.shared.f32 	%f110, [%r154+8];
	sub.f32 	%f111, %f109, %f110;
	ld.shared.f32 	%f112, [%r156+8];
	mul.f32 	%f113, %f111, %f112;
	fma.rn.f32 	%f114, %f113, %f113, %f108;
	ld.shared.f32 	%f115, [%r150+12];
	ld.shared.f32 	%f116, [%r154+12];
	sub.f32 	%f117, %f115, %f116;
	ld.shared.f32 	%f118, [%r156+12];
	mul.f32 	%f119, %f117, %f118;
	fma.rn.f32 	%f224, %f119, %f119, %f114;
	add.s32 	%r246, %r246, 4;
	add.s32 	%r238, %r238, 4;
$L__BB1_39:
	setp.eq.s32 	%p20, %r44, 0;
	@%p20 bra 	$L__BB1_44;
	setp.eq.s32 	%p21, %r44, 1;
	@%p21 bra 	$L__BB1_42;
	add.s32 	%r158, %r52, %r238;
	shl.b32 	%r159, %r158, 2;
	add.s32 	%r160, %r11, %r159;
	ld.shared.f32 	%f121, [%r160];
	add.s32 	%r161, %r53, %r238;
	shl.b32 	%r162, %r161, 2;
	mov.u32 	%r163, block;
	add.s32 	%r164, %r163, %r162;
	ld.shared.f32 	%f122, [%r164];
	sub.f32 	%f123, %f121, %f122;
	shl.b32 	%r165, %r246, 2;
	add.s32 	%r166, %r12, %r165;
	ld.shared.f32 	%f124, [%r166];
	mul.f32 	%f125, %f123, %f124;
	fma.rn.f32 	%f126, %f125, %f125, %f224;
	ld.shared.f32 	%f127, [%r160+4];
	ld.shared.f32 	%f128, [%r164+4];
	sub.f32 	%f129, %f127, %f128;
	ld.shared.f32 	%f130, [%r166+4];
	mul.f32 	%f131, %f129, %f130;
	fma.rn.f32 	%f224, %f131, %f131, %f126;
	add.s32 	%r246, %r246, 2;
	add.s32 	%r238, %r238, 2;
$L__BB1_42:
	and.b32  	%r167, %r41, 1;
	setp.eq.b32 	%p22, %r167, 1;
	@%p22 bra 	$L__BB1_44;
	add.s32 	%r168, %r52, %r238;
	shl.b32 	%r169, %r168, 2;
	add.s32 	%r170, %r11, %r169;
	ld.shared.f32 	%f132, [%r170];
	add.s32 	%r171, %r53, %r238;
	shl.b32 	%r172, %r171, 2;
	mov.u32 	%r173, block;
	add.s32 	%r174, %r173, %r172;
	ld.shared.f32 	%f133, [%r174];
	sub.f32 	%f134, %f132, %f133;
	shl.b32 	%r175, %r246, 2;
	add.s32 	%r176, %r12, %r175;
	ld.shared.f32 	%f135, [%r176];
	mul.f32 	%f136, %f134, %f135;
	fma.rn.f32 	%f224, %f136, %f136, %f224;
	add.s32 	%r246, %r246, 1;
$L__BB1_44:
	add.s32 	%r233, %r50, 1;
	setp.ne.s32 	%p23, %r50, %r40;
	@%p23 bra 	$L__BB1_33;
	ld.param.f32 	%f203, [_Z3fevPKfS0_S0_S0_Pfiiif_param_8];
	neg.f32 	%f137, %f224;
	div.rn.f32 	%f138, %f137, %f203;
	fma.rn.f32 	%f139, %f138, 0f3BBB989D, 0f3F000000;
	cvt.sat.f32.f32 	%f140, %f139;
	mov.f32 	%f141, 0f4B400001;
	mov.f32 	%f142, 0f437C0000;
	fma.rm.f32 	%f143, %f140, %f142, %f141;
	add.f32 	%f144, %f143, 0fCB40007F;
	neg.f32 	%f145, %f144;
	fma.rn.f32 	%f146, %f138, 0f3FB8AA3B, %f145;
	fma.rn.f32 	%f147, %f138, 0f32A57060, %f146;
	mov.b32 	%r177, %f143;
	shl.b32 	%r178, %r177, 23;
	mov.b32 	%f148, %r178;
	ex2.approx.ftz.f32 	%f149, %f147;
	mul.f32 	%f150, %f149, %f148;
	mul.f32 	%f151, %f2, %f150;
	mad.lo.s32 	%r179, %r232, %r9, %r231;
	shl.b32 	%r180, %r179, 2;
	mov.u32 	%r181, block;
	add.s32 	%r182, %r181, %r180;
	ld.shared.f32 	%f152, [%r182];
	fma.rn.f32 	%f213, %f152, %f151, %f213;
	add.s32 	%r232, %r232, 1;
	setp.ne.s32 	%p24, %r232, %r16;
	@%p24 bra 	$L__BB1_32;
	add.s32 	%r231, %r231, 1;
	setp.ne.s32 	%p25, %r231, %r16;
	@%p25 bra 	$L__BB1_31;
$L__BB1_47:
	st.global.f32 	[%rd6], %f213;
$L__BB1_48:
	ret;

}


// ===== COMPILED SASS (sm_100) =====

	.target	sm_100

	.elftype	@"ET_EXEC"


//--------------------- .note.nv.tkinfo           --------------------------
	.section	.note.nv.tkinfo,"",@"SHT_NOTE"
	.sectionflags	@"SHF_NOTE_NV_TKINFO"
	.tkinfo
        /*0018*/ 	.word	0x00000002
        /*0030*/ 	.string	""
        /*0030*/ 	.string	"ptxas"
        /*0030*/ 	.string	"Cuda compilation tools, release 13.0, V13.0.88"
        /*0030*/ 	.string	"Build cuda_13.0.r13.0/compiler.36424714_0"
        /*0030*/ 	.string	"-arch sm_100 -m 64 "



//--------------------- .note.nv.cuinfo           --------------------------
	.section	.note.nv.cuinfo,"",@"SHT_NOTE"
	.sectionflags	@"SHF_NOTE_NV_CUINFO"
        /*0018*/ 	.short	0x0002
        /*001a*/ 	.short	0x0064
        /*001c*/ 	.short	0x0082
	.zero		2


//--------------------- .nv.info                  --------------------------
	.section	.nv.info,"",@"SHT_CUDA_INFO"
	.align	4


	//----- nvinfo : EIATTR_REGCOUNT
	.align		4
        /*0000*/ 	.byte	0x04, 0x2f
        /*0002*/ 	.short	(.L_1 - .L_0)
	.align		4
.L_0:
        /*0004*/ 	.word	index@(_Z3ZevPKfS0_PfS0_iiif)
        /*0008*/ 	.word	0x00000020


	//----- nvinfo : EIATTR_FRAME_SIZE
	.align		4
.L_1:
        /*000c*/ 	.byte	0x04, 0x11
        /*000e*/ 	.short	(.L_3 - .L_2)
	.align		4
.L_2:
        /*0010*/ 	.word	index@($__internal_2_$__cuda_sm3x_div_rn_noftz_f32_slowpath)
        /*0014*/ 	.word	0x00000000


	//----- nvinfo : EIATTR_FRAME_SIZE
	.align		4
.L_3:
        /*0018*/ 	.byte	0x04, 0x11
        /*001a*/ 	.short	(.L_5 - .L_4)
	.align		4
.L_4:
        /*001c*/ 	.word	index@(_Z3ZevPKfS0_PfS0_iiif)
        /*0020*/ 	.word	0x00000000


	//----- nvinfo : EIATTR_REGCOUNT
	.align		4
.L_5:
        /*0024*/ 	.byte	0x04, 0x2f
        /*0026*/ 	.short	(.L_7 - .L_6)
	.align		4
.L_6:
        /*0028*/ 	.word	index@(_Z3fevPKfS0_S0_S0_Pfiiif)
        /*002c*/ 	.word	0x00000020


	//----- nvinfo : EIATTR_FRAME_SIZE
	.align		4
.L_7:
        /*0030*/ 	.byte	0x04, 0x11
        /*0032*/ 	.short	(.L_9 - .L_8)
	.align		4
.L_8:
        /*0034*/ 	.word	index@($__internal_1_$__cuda_sm3x_div_rn_noftz_f32_slowpath)
        /*0038*/ 	.word	0x00000000


	//----- nvinfo : EIATTR_FRAME_SIZE
	.align		4
.L_9:
        /*003c*/ 	.byte	0x04, 0x11
        /*003e*/ 	.short	(.L_11 - .L_10)
	.align		4
.L_10:
        /*0040*/ 	.word	index@($__internal_0_$__cuda_sm20_rcp_rn_f32_slowpath)
        /*0044*/ 	.word	0x00000000


	//----- nvinfo : EIATTR_FRAME_SIZE
	.align		4
.L_11:
        /*0048*/ 	.byte	0x04, 0x11
        /*004a*/ 	.short	(.L_13 - .L_12)
	.align		4
.L_12:
        /*004c*/ 	.word	index@(_Z3fevPKfS0_S0_S0_Pfiiif)
        /*0050*/ 	.word	0x00000000


	//----- nvinfo : EIATTR_MIN_STACK_SIZE
	.align		4
.L_13:
        /*0054*/ 	.byte	0x04, 0x12
        /*0056*/ 	.short	(.L_15 - .L_14)
	.align		4
.L_14:
        /*0058*/ 	.word	index@(_Z3fevPKfS0_S0_S0_Pfiiif)
        /*005c*/ 	.word	0x00000000


	//----- nvinfo : EIATTR_MIN_STACK_SIZE
	.align		4
.L_15:
        /*0060*/ 	.byte	0x04, 0x12
        /*0062*/ 	.short	(.L_17 - .L_16)
	.align		4
.L_16:
        /*0064*/ 	.word	index@(_Z3ZevPKfS0_PfS0_iiif)
        /*0068*/ 	.word	0x00000000
.L_17:


//--------------------- .nv.compat                --------------------------
	.section	.nv.compat,"",@"SHT_CUDA_COMPAT_INFO"
	.align	4
        /*0000*/ 	.byte	0x02, 0x09, 0x00, 0x00, 0x02, 0x02, 0x01, 0x00, 0x02, 0x05, 0x05, 0x00, 0x03, 0x07, 0x01, 0x01
        /*0010*/ 	.byte	0x02, 0x03, 0x00, 0x00, 0x02, 0x06, 0x01, 0x00, 0x04, 0x0b, 0x08, 0x00, 0x01, 0x00, 0x00, 0x00
        /*0020*/ 	.byte	0x00, 0x00, 0x00, 0x00


//--------------------- .nv.info._Z3fevPKfS0_S0_S0_Pfiiif --------------------------
	.section	.nv.info._Z3fevPKfS0_S0_S0_Pfiiif,"",@"SHT_CUDA_INFO"
	.sectionflags	@""
	.align	4


	//----- nvinfo : EIATTR_CUDA_API_VERSION
	.align		4
        /*0000*/ 	.byte	0x04, 0x37
        /*0002*/ 	.short	(.L_19 - .L_18)
.L_18:
        /*0004*/ 	.word	0x00000082


	//----- nvinfo : EIATTR_KPARAM_INFO
	.align		4
.L_19:
        /*0008*/ 	.byte	0x04, 0x17
        /*000a*/ 	.short	(.L_21 - .L_20)
.L_20:
        /*000c*/ 	.word	0x00000000
        /*0010*/ 	.short	0x0008
        /*0012*/ 	.short	0x0034
        /*0014*/ 	.byte	0x00, 0xf0, 0x11, 0x00


	//----- nvinfo : EIATTR_KPARAM_INFO
	.align		4
.L_21:
        /*0018*/ 	.byte	0x04, 0x17
        /*001a*/ 	.short	(.L_23 - .L_22)
.L_22:
        /*001c*/ 	.word	0x00000000
        /*0020*/ 	.short	0x0007
        /*0022*/ 	.short	0x0030
        /*0024*/ 	.byte	0x00, 0xf0, 0x11, 0x00


	//----- nvinfo : EIATTR_KPARAM_INFO
	.align		4
.L_23:
        /*0028*/ 	.byte	0x04, 0x17
        /*002a*/ 	.short	(.L_25 - .L_24)
.L_24:
        /*002c*/ 	.word	0x00000000
        /*0030*/ 	.short	0x0006
        /*0032*/ 	.short	0x002c
        /*0034*/ 	.byte	0x00, 0xf0, 0x11, 0x00


	//----- nvinfo : EIATTR_KPARAM_INFO
	.align		4
.L_25:
        /*0038*/ 	.byte	0x04, 0x17
        /*003a*/ 	.short	(.L_27 - .L_26)
.L_26:
        /*003c*/ 	.word	0x00000000
        /*0040*/ 	.short	0x0005
        /*0042*/ 	.short	0x0028
        /*0044*/ 	.byte	0x00, 0xf0, 0x11, 0x00


	//----- nvinfo : EIATTR_KPARAM_INFO
	.align		4
.L_27:
        /*0048*/ 	.byte	0x04, 0x17
        /*004a*/ 	.short	(.L_29 - .L_28)
.L_28:
        /*004c*/ 	.word	0x00000000
        /*0050*/ 	.short	0x0004
        /*0052*/ 	.short	0x0020
        /*0054*/ 	.byte	0x00, 0xf5, 0x21, 0x00


	//----- nvinfo : EIATTR_KPARAM_INFO
	.align		4
.L_29:
        /*0058*/ 	.byte	0x04, 0x17
        /*005a*/ 	.short	(.L_31 - .L_30)
.L_30:
        /*005c*/ 	.word	0x00000000
        /*0060*/ 	.short	0x0003
        /*0062*/ 	.short	0x0018
        /*0064*/ 	.byte	0x00, 0xf5, 0x21, 0x00


	//----- nvinfo : EIATTR_KPARAM_INFO
	.align		4
.L_31:
        /*0068*/ 	.byte	0x04, 0x17
        /*006a*/ 	.short	(.L_33 - .L_32)
.L_32:
        /*006c*/ 	.word	0x00000000
        /*0070*/ 	.short	0x0002
        /*0072*/ 	.short	0x0010
        /*0074*/ 	.byte	0x00, 0xf5, 0x21, 0x00


	//----- nvinfo : EIATTR_KPARAM_INFO
	.align		4
.L_33:
        /*0078*/ 	.byte	0x04, 0x17
        /*007a*/ 	.short	(.L_35 - .L_34)
.L_34:
        /*007c*/ 	.word	0x00000000
        /*0080*/ 	.short	0x0001
        /*0082*/ 	.short	0x0008
        /*0084*/ 	.byte	0x00, 0xf5, 0x21, 0x00


	//----- nvinfo : EIATTR_KPARAM_INFO
	.align		4
.L_35:
        /*0088*/ 	.byte	0x04, 0x17
        /*008a*/ 	.short	(.L_37 - .L_36)
.L_36:
        /*008c*/ 	.word	0x00000000
        /*0090*/ 	.short	0x0000
        /*0092*/ 	.short	0x0000
        /*0094*/ 	.byte	0x00, 0xf5, 0x21, 0x00


	//----- nvinfo : EIATTR_SPARSE_MMA_MASK
	.align		4
.L_37:
        /*0098*/ 	.byte	0x03, 0x50
        /*009a*/ 	.short	0x0000


	//----- nvinfo : EIATTR_MAXREG_COUNT
	.align		4
        /*009c*/ 	.byte	0x03, 0x1b
        /*009e*/ 	.short	0x00ff


	//----- nvinfo : EIATTR_NUM_BARRIERS
	.align		4
        /*00a0*/ 	.byte	0x02, 0x4c
        /*00a2*/ 	.byte	0x01
	.zero		1


	//----- nvinfo : EIATTR_MERCURY_ISA_VERSION
	.align		4
        /*00a4*/ 	.byte	0x03, 0x5f
        /*00a6*/ 	.short	0x0101


	//----- nvinfo : EIATTR_INT_WARP_WIDE_INSTR_OFFSETS
	.align		4
        /*00a8*/ 	.byte	0x04, 0x31
        /*00aa*/ 	.short	(.L_39 - .L_38)


	//   ....[0]....
.L_38:
        /*00ac*/ 	.word	0x000002a0


	//----- nvinfo : EIATTR_VRC_CTA_INIT_COUNT
	.align		4
.L_39:
        /*00b0*/ 	.byte	0x02, 0x4a
	.zero		1
	.zero		1


	//----- nvinfo : EIATTR_EXIT_INSTR_OFFSETS
	.align		4
        /*00b4*/ 	.byte	0x04, 0x1c
        /*00b6*/ 	.short	(.L_41 - .L_40)


	//   ....[0]....
.L_40:
        /*00b8*/ 	.word	0x00000120


	//   ....[1]....
        /*00bc*/ 	.word	0x00001d50


	//----- nvinfo : EIATTR_CRS_STACK_SIZE
	.align		4
.L_41:
        /*00c0*/ 	.byte	0x04, 0x1e
        /*00c2*/ 	.short	(.L_43 - .L_42)
.L_42:
        /*00c4*/ 	.word	0x00000000


	//----- nvinfo : EIATTR_CBANK_PARAM_SIZE
	.align		4
.L_43:
        /*00c8*/ 	.byte	0x03, 0x19
        /*00ca*/ 	.short	0x0038


	//----- nvinfo : EIATTR_PARAM_CBANK
	.align		4
        /*00cc*/ 	.byte	0x04, 0x0a
        /*00ce*/ 	.short	(.L_45 - .L_44)
	.align		4
.L_44:
        /*00d0*/ 	.word	index@(.nv.constant0._Z3fevPKfS0_S0_S0_Pfiiif)
        /*00d4*/ 	.short	0x0380
        /*00d6*/ 	.short	0x0038


	//----- nvinfo : EIATTR_SW_WAR
	.align		4
.L_45:
        /*00d8*/ 	.byte	0x04, 0x36
        /*00da*/ 	.short	(.L_47 - .L_46)
.L_46:
        /*00dc*/ 	.word	0x00000008
.L_47:


//--------------------- .nv.info._Z3ZevPKfS0_PfS0_iiif --------------------------
	.section	.nv.info._Z3ZevPKfS0_PfS0_iiif,"",@"SHT_CUDA_INFO"
	.sectionflags	@""
	.align	4


	//----- nvinfo : EIATTR_CUDA_API_VERSION
	.align		4
        /*0000*/ 	.byte	0x04, 0x37
        /*0002*/ 	.short	(.L_49 - .L_48)
.L_48:
        /*0004*/ 	.word	0x00000082


	//----- nvinfo : EIATTR_KPARAM_INFO
	.align		4
.L_49:
        /*0008*/ 	.byte	0x04, 0x17
        /*000a*/ 	.short	(.L_51 - .L_50)
.L_50:
        /*000c*/ 	.word	0x00000000
        /*0010*/ 	.short	0x0007
        /*0012*/ 	.short	0x002c
        /*0014*/ 	.byte	0x00, 0xf0, 0x11, 0x00


	//----- nvinfo : EIATTR_KPARAM_INFO
	.align		4
.L_51:
        /*0018*/ 	.byte	0x04, 0x17
        /*001a*/ 	.short	(.L_53 - .L_52)
.L_52:
        /*001c*/ 	.word	0x00000000
        /*0020*/ 	.short	0x0006
        /*0022*/ 	.short	0x0028
        /*0024*/ 	.byte	0x00, 0xf0, 0x11, 0x00


	//----- nvinfo : EIATTR_KPARAM_INFO
	.align		4
.L_53:
        /*0028*/ 	.byte	0x04, 0x17
        /*002a*/ 	.short	(.L_55 - .L_54)
.L_54:
        /*002c*/ 	.word	0x00000000
        /*0030*/ 	.short	0x0005
        /*0032*/ 	.short	0x0024
        /*0034*/ 	.byte	0x00, 0xf0, 0x11, 0x00


	//----- nvinfo : EIATTR_KPARAM_INFO
	.align		4
.L_55:
        /*0038*/ 	.byte	0x04, 0x17
        /*003a*/ 	.short	(.L_57 - .L_56)
.L_56:
        /*003c*/ 	.word	0x00000000
        /*0040*/ 	.short	0x0004
        /*0042*/ 	.short	0x0020
        /*0044*/ 	.byte	0x00, 0xf0, 0x11, 0x00


	//----- nvinfo : EIATTR_KPARAM_INFO
	.align		4
.L_57:
        /*0048*/ 	.byte	0x04, 0x17
        /*004a*/ 	.short	(.L_59 - .L_58)
.L_58:
        /*004c*/ 	.word	0x00000000
        /*0050*/ 	.short	0x0003
        /*0052*/ 	.short	0x0018
        /*0054*/ 	.byte	0x00, 0xf5, 0x21, 0x00


	//----- nvinfo : EIATTR_KPARAM_INFO
	.align		4
.L_59:
        /*0058*/ 	.byte	0x04, 0x17
        /*005a*/ 	.short	(.L_61 - .L_60)
.L_60:
        /*005c*/ 	.word	0x00000000
        /*0060*/ 	.short	0x0002
        /*0062*/ 	.short	0x0010
        /*0064*/ 	.byte	0x00, 0xf5, 0x21, 0x00


	//----- nvinfo : EIATTR_KPARAM_INFO
	.align		4
.L_61:
        /*0068*/ 	.byte	0x04, 0x17
        /*006a*/ 	.short	(.L_63 - .L_62)
.L_62:
        /*006c*/ 	.word	0x00000000
        /*0070*/ 	.short	0x0001
        /*0072*/ 	.short	0x0008
        /*0074*/ 	.byte	0x00, 0xf5, 0x21, 0x00


	//----- nvinfo : EIATTR_KPARAM_INFO
	.align		4
.L_63:
        /*0078*/ 	.byte	0x04, 0x17
        /*007a*/ 	.short	(.L_65 - .L_64)
.L_64:
        /*007c*/ 	.word	0x00000000
        /*0080*/ 	.short	0x0000
        /*0082*/ 	.short	0x0000
        /*0084*/ 	.byte	0x00, 0xf5, 0x21, 0x00


	//----- nvinfo : EIATTR_SPARSE_MMA_MASK
	.align		4
.L_65:
        /*0088*/ 	.byte	0x03, 0x50
        /*008a*/ 	.short	0x0000


	//----- nvinfo : EIATTR_MAXREG_COUNT
	.align		4
        /*008c*/ 	.byte	0x03, 0x1b
        /*008e*/ 	.short	0x00ff


	//----- nvinfo : EIATTR_NUM_BARRIERS
	.align		4
        /*0090*/ 	.byte	0x02, 0x4c
        /*0092*/ 	.byte	0x01
	.zero		1


	//----- nvinfo : EIATTR_MERCURY_ISA_VERSION
	.align		4
        /*0094*/ 	.byte	0x03, 0x5f
        /*0096*/ 	.short	0x0101


	//----- nvinfo : EIATTR_INT_WARP_WIDE_INSTR_OFFSETS
	.align		4
        /*0098*/ 	.byte	0x04, 0x31
        /*009a*/ 	.short	(.L_67 - .L_66)


	//   ....[0]....
.L_66:
        /*009c*/ 	.word	0x000002a0


	//----- nvinfo : EIATTR_VRC_CTA_INIT_COUNT
	.align		4
.L_67:
        /*00a0*/ 	.byte	0x02, 0x4a
	.zero		1
	.zero		1


	//----- nvinfo : EIATTR_EXIT_INSTR_OFFSETS
	.align		4
        /*00a4*/ 	.byte	0x04, 0x1c
        /*00a6*/ 	.short	(.L_69 - .L_68)


	//   ....[0]....
.L_68:
        /*00a8*/ 	.word	0x00000120


	//   ....[1]....
        /*00ac*/ 	.word	0x00001aa0


	//----- nvinfo : EIATTR_CRS_STACK_SIZE
	.align		4
.L_69:
        /*00b0*/ 	.byte	0x04, 0x1e
        /*00b2*/ 	.short	(.L_71 - .L_70)
.L_70:
        /*00b4*/ 	.word	0x00000000


	//----- nvinfo : EIATTR_CBANK_PARAM_SIZE
	.align		4
.L_71:
        /*00b8*/ 	.byte	0x03, 0x19
        /*00ba*/ 	.short	0x0030


	//----- nvinfo : EIATTR_PARAM_CBANK
	.align		4
        /*00bc*/ 	.byte	0x04, 0x0a
        /*00be*/ 	.short	(.L_73 - .L_72)
	.align		4
.L_72:
        /*00c0*/ 	.word	index@(.nv.constant0._Z3ZevPKfS0_PfS0_iiif)
        /*00c4*/ 	.short	0x0380
        /*00c6*/ 	.short	0x0030


	//----- nvinfo : EIATTR_SW_WAR
	.align		4
.L_73:
        /*00c8*/ 	.byte	0x04, 0x36
        /*00ca*/ 	.short	(.L_75 - .L_74)
.L_74:
        /*00cc*/ 	.word	0x00000008
.L_75:


//--------------------- .nv.callgraph             --------------------------
	.section	.nv.callgraph,"",@"SHT_CUDA_CALLGRAPH"
	.align	4
	.sectionentsize	8
	.align		4
        /*0000*/ 	.word	0x00000000
	.align		4
        /*0004*/ 	.word	0xffffffff
	.align		4
        /*0008*/ 	.word	0x00000000
	.align		4
        /*000c*/ 	.word	0xfffffffe
	.align		4
        /*0010*/ 	.word	0x00000000
	.align		4
        /*0014*/ 	.word	0xfffffffd
	.align		4
        /*0018*/ 	.word	0x00000000
	.align		4
        /*001c*/ 	.word	0xfffffffc


//--------------------- .text._Z3fevPKfS0_S0_S0_Pfiiif --------------------------
	.section	.text._Z3fevPKfS0_S0_S0_Pfiiif,"ax",@progbits
	.align	128
        .global         _Z3fevPKfS0_S0_S0_Pfiiif
        .type           _Z3fevPKfS0_S0_S0_Pfiiif,@function
        .size           _Z3fevPKfS0_S0_S0_Pfiiif,(.L_x_71 - _Z3fevPKfS0_S0_S0_Pfiiif)
        .other          _Z3fevPKfS0_S0_S0_Pfiiif,@"STO_CUDA_ENTRY STV_DEFAULT"
_Z3fevPKfS0_S0_S0_Pfiiif:
.text._Z3fevPKfS0_S0_S0_Pfiiif:
[----:B------:R-:W-:Y:S01]  /*0000*/  LDC R1, c[0x0][0x37c] ;  /* 0x0000df00ff017b82 */ /* 0x000fe20000000800 */
[----:B------:R-:W0:Y:S01]  /*0010*/  S2R R0, SR_CTAID.Y ;  /* 0x0000000000007919 */ /* 0x000e220000002600 */
[----:B------:R-:W1:Y:S01]  /*0020*/  LDCU UR22, c[0x0][0x3b0] ;  /* 0x00007600ff1677ac */ /* 0x000e620008000800 */
[----:B------:R-:W0:Y:S01]  /*0030*/  S2R R9, SR_TID.Y ;  /* 0x0000000000097919 */ /* 0x000e220000002200 */
[----:B------:R-:W2:Y:S01]  /*0040*/  LDCU UR21, c[0x0][0x360] ;  /* 0x00006c00ff1577ac */ /* 0x000ea20008000800 */
[----:B------:R-:W2:Y:S01]  /*0050*/  S2R R3, SR_CTAID.X ;  /* 0x0000000000037919 */ /* 0x000ea20000002500 */
[----:B------:R-:W3:Y:S01]  /*0060*/  LDCU.64 UR10, c[0x0][0x3a8] ;  /* 0x00007500ff0a77ac */ /* 0x000ee20008000a00 */
[----:B------:R-:W2:Y:S01]  /*0070*/  S2R R10, SR_TID.X ;  /* 0x00000000000a7919 */ /* 0x000ea20000002100 */
[----:B------:R-:W0:Y:S01]  /*0080*/  LDCU UR8, c[0x0][0x364] ;  /* 0x00006c80ff0877ac */ /* 0x000e220008000800 */
[----:B-1----:R-:W-:-:S04]  /*0090*/  UIADD3 UR9, UPT, UPT, UR22, -0x1, URZ ;  /* 0xffffffff16097890 */ /* 0x002fc8000fffe0ff */
[----:B------:R-:W-:-:S04]  /*00a0*/  ULEA.HI UR7, UR9, UR9, URZ, 0x1 ;  /* 0x0000000909077291 */ /* 0x000fc8000f8f08ff */
[----:B------:R-:W-:-:S04]  /*00b0*/  ULOP3.LUT UR20, UR7, 0xfffffffe, URZ, 0xc0, !UPT ;  /* 0xfffffffe07147892 */ /* 0x000fc8000f8ec0ff */
[----:B---3--:R-:W-:Y:S02]  /*00c0*/  UIADD3 UR4, UPT, UPT, -UR20, UR11, URZ ;  /* 0x0000000b14047290 */ /* 0x008fe4000fffe1ff */
[----:B------:R-:W-:Y:S01]  /*00d0*/  UIADD3 UR5, UPT, UPT, -UR20, UR10, URZ ;  /* 0x0000000a14057290 */ /* 0x000fe2000fffe1ff */
[----:B0-----:R-:W-:-:S05]  /*00e0*/  IMAD R0, R0, UR8, R9 ;  /* 0x0000000800007c24 */ /* 0x001fca000f8e0209 */
[----:B------:R-:W-:Y:S01]  /*00f0*/  ISETP.GE.AND P0, PT, R0, UR4, PT ;  /* 0x0000000400007c0c */ /* 0x000fe2000bf06270 */
[----:B--2---:R-:W-:-:S05]  /*0100*/  IMAD R3, R3, UR21, R10 ;  /* 0x0000001503037c24 */ /* 0x004fca000f8e020a */
[----:B------:R-:W-:-:S13]  /*0110*/  ISETP.GE.OR P0, PT, R3, UR5, P0 ;  /* 0x0000000503007c0c */ /* 0x000fda0008706670 */
[----:B------:R-:W-:Y:S05]  /*0120*/  @P0 EXIT ;  /* 0x000000000000094d */ /* 0x000fea0003800000 */
[----:B------:R-:W-:Y:S01]  /*0130*/  VIMNMX R2, PT, PT, R10, R9, !PT ;  /* 0x000000090a027248 */ /* 0x000fe20007fe0100 */
[----:B------:R-:W0:Y:S01]  /*0140*/  LDCU.64 UR14, c[0x0][0x358] ;  /* 0x00006b00ff0e77ac */ /* 0x000e220008000a00 */
[----:B------:R-:W1:Y:S02]  /*0150*/  S2UR UR4, SR_CgaCtaId ;  /* 0x00000000000479c3 */ /* 0x000e640000008800 */
[----:B------:R-:W-:-:S06]  /*0160*/  ISETP.GE.AND P0, PT, R2, UR22, PT ;  /* 0x0000001602007c0c */ /* 0x000fcc000bf06270 */
[----:B------:R-:W2:Y:S07]  /*0170*/  LDC.64 R4, c[0x0][0x388] ;  /* 0x0000e200ff047b82 */ /* 0x000eae0000000a00 */
[----:B------:R-:W-:Y:S01]  /*0180*/  @!P0 IMAD R11, R9, UR22, R10 ;  /* 0x00000016090b8c24 */ /* 0x000fe2000f8e020a */
[----:B------:R-:W3:Y:S03]  /*0190*/  @!P0 LDC.64 R12, c[0x0][0x398] ;  /* 0x0000e600ff0c8b82 */ /* 0x000ee60000000a00 */
[----:B---3--:R-:W-:-:S05]  /*01a0*/  @!P0 IMAD.WIDE.U32 R12, R11, 0x4, R12 ;  /* 0x000000040b0c8825 */ /* 0x008fca00078e000c */
[----:B0-----:R2:W3:Y:S01]  /*01b0*/  @!P0 LDG.E R2, desc[UR14][R12.64] ;  /* 0x0000000e0c028981 */ /* 0x0014e2000c1e1900 */
[----:B------:R-:W-:Y:S01]  /*01c0*/  UIADD3 UR23, UPT, UPT, UR9, UR21, URZ ;  /* 0x0000001509177290 */ /* 0x000fe2000fffe0ff */
[----:B------:R-:W-:-:S03]  /*01d0*/  UMOV UR5, 0x400 ;  /* 0x0000040000057882 */ /* 0x000fc60000000000 */
[----:B------:R-:W-:Y:S02]  /*01e0*/  UIMAD UR6, UR23, UR23, URZ ;  /* 0x00000017170672a4 */ /* 0x000fe4000f8e02ff */
[----:B-1----:R-:W-:Y:S01]  /*01f0*/  ULEA UR5, UR4, UR5, 0x18 ;  /* 0x0000000504057291 */ /* 0x002fe2000f8ec0ff */
[----:B------:R-:W-:-:S03]  /*0200*/  IMAD R7, R9, UR23, R10 ;  /* 0x0000001709077c24 */ /* 0x000fc6000f8e020a */
[----:B------:R-:W-:Y:S01]  /*0210*/  ULEA UR24, UR6, UR5, 0x2 ;  /* 0x0000000506187291 */ /* 0x000fe2000f8e10ff */
[----:B--2---:R-:W-:-:S03]  /*0220*/  IMAD.WIDE R12, R7, 0x4, R4 ;  /* 0x00000004070c7825 */ /* 0x004fc600078e0204 */
[----:B------:R-:W-:-:S06]  /*0230*/  ULEA UR6, UR6, UR24, 0x2 ;  /* 0x0000001806067291 */ /* 0x000fcc000f8e10ff */
[----:B------:R-:W-:-:S05]  /*0240*/  @!P0 LEA R11, R11, UR6, 0x2 ;  /* 0x000000060b0b8c11 */ /* 0x000fca000f8e10ff */
[----:B---3--:R0:W-:Y:S01]  /*0250*/  @!P0 STS [R11], R2 ;  /* 0x000000020b008388 */ /* 0x0081e20000000800 */
[----:B------:R-:W-:Y:S06]  /*0260*/  BAR.SYNC.DEFER_BLOCKING 0x0 ;  /* 0x0000000000007b1d */ /* 0x000fec0000010000 */
[----:B------:R-:W2:Y:S01]  /*0270*/  LDG.E R6, desc[UR14][R12.64] ;  /* 0x0000000e0c067981 */ /* 0x000ea2000c1e1900 */
[----:B------:R-:W-:Y:S02]  /*0280*/  ISETP.GE.AND P1, PT, R10, UR9, PT ;  /* 0x000000090a007c0c */ /* 0x000fe4000bf26270 */
[----:B------:R-:W-:-:S11]  /*0290*/  LEA R17, R7, UR5, 0x2 ;  /* 0x0000000507117c11 */ /* 0x000fd6000f8e10ff */
[----:B------:R-:W-:-:S05]  /*02a0*/  VOTEU.ALL UP0, P1 ;  /* 0x0000000000ff7886 */ /* 0x000fca0000800000 */
[----:B------:R-:W-:-:S06]  /*02b0*/  @!UP0 USHF.L.U32 UR4, UR21, 0x2, URZ ;  /* 0x0000000215048899 */ /* 0x000fcc00080006ff */
[----:B------:R-:W-:-:S04]  /*02c0*/  @!P1 IADD3 R14, P0, PT, R12, UR4, RZ ;  /* 0x000000040c0e9c10 */ /* 0x000fc8000ff1e0ff */
[----:B------:R-:W-:Y:S01]  /*02d0*/  @!P1 IADD3.X R15, PT, PT, RZ, R13, RZ, P0, !PT ;  /* 0x0000000dff0f9210 */ /* 0x000fe200007fe4ff */
[----:B--2---:R1:W-:Y:S01]  /*02e0*/  STS [R17], R6 ;  /* 0x0000000611007388 */ /* 0x0043e20000000800 */
[----:B------:R-:W-:Y:S06]  /*02f0*/  BAR.SYNC.DEFER_BLOCKING 0x0 ;  /* 0x0000000000007b1d */ /* 0x000fec0000010000 */
[----:B------:R-:W2:Y:S01]  /*0300*/  @!P1 LDG.E R14, desc[UR14][R14.64] ;  /* 0x0000000e0e0e9981 */ /* 0x000ea2000c1e1900 */
[----:B------:R-:W-:-:S13]  /*0310*/  ISETP.GE.AND P2, PT, R9, UR9, PT ;  /* 0x0000000909007c0c */ /* 0x000fda000bf46270 */
[----:B0-----:R-:W-:-:S05]  /*0320*/  @!P2 IADD3 R11, PT, PT, R9, UR21, RZ ;  /* 0x00000015090bac10 */ /* 0x001fca000fffe0ff */
[----:B------:R-:W-:-:S04]  /*0330*/  @!P2 IMAD R11, R11, UR23, R10 ;  /* 0x000000170b0bac24 */ /* 0x000fc8000f8e020a */
[C---:B------:R-:W-:Y:S01]  /*0340*/  @!P2 IMAD.WIDE R12, R11.reuse, 0x4, R4 ;  /* 0x000000040b0ca825 */ /* 0x040fe200078e0204 */
[----:B--2---:R0:W-:Y:S01]  /*0350*/  @!P1 STS [R17+UR4], R14 ;  /* 0x0000000e11009988 */ /* 0x0041e20008000804 */
[----:B------:R-:W-:Y:S06]  /*0360*/  BAR.SYNC.DEFER_BLOCKING 0x0 ;  /* 0x0000000000007b1d */ /* 0x000fec0000010000 */
[----:B------:R-:W2:Y:S01]  /*0370*/  @!P2 LDG.E R2, desc[UR14][R12.64] ;  /* 0x0000000e0c02a981 */ /* 0x000ea2000c1e1900 */
[----:B------:R-:W-:Y:S01]  /*0380*/  UIADD3 UR4, UPT, UPT, UR8, -UR22, URZ ;  /* 0x8000001608047290 */ /* 0x000fe2000fffe0ff */
[----:B------:R-:W-:Y:S01]  /*0390*/  @!P2 LEA R11, R11, UR5, 0x2 ;  /* 0x000000050b0bac11 */ /* 0x000fe2000f8e10ff */
[----:B------:R-:W-:-:S04]  /*03a0*/  UIADD3 UR8, UPT, UPT, UR21, -UR22, URZ ;  /* 0x8000001615087290 */ /* 0x000fc8000fffe0ff */
[----:B------:R-:W-:-:S04]  /*03b0*/  ISETP.GT.U32.AND P0, PT, R9, UR4, PT ;  /* 0x0000000409007c0c */ /* 0x000fc8000bf04070 */
[----:B------:R-:W-:-:S13]  /*03c0*/  ISETP.GT.U32.AND P0, PT, R10, UR8, P0 ;  /* 0x000000080a007c0c */ /* 0x000fda0008704070 */
[----:B------:R-:W-:Y:S01]  /*03d0*/  @P0 IADD3 R15, PT, PT, R10, UR9, RZ ;  /* 0x000000090a0f0c10 */ /* 0x000fe2000fffe0ff */
[----:B-1----:R-:W-:-:S04]  /*03e0*/  @P0 VIADD R6, R9, UR9 ;  /* 0x0000000909060c36 */ /* 0x002fc80008000000 */
[----:B------:R-:W-:-:S04]  /*03f0*/  @P0 IMAD R19, R6, UR23, R15 ;  /* 0x0000001706130c24 */ /* 0x000fc8000f8e020f */
[C---:B0-----:R-:W-:Y:S01]  /*0400*/  @P0 IMAD.WIDE R14, R19.reuse, 0x4, R4 ;  /* 0x00000004130e0825 */ /* 0x041fe200078e0204 */
[----:B--2---:R0:W-:Y:S01]  /*0410*/  @!P2 STS [R11], R2 ;  /* 0x000000020b00a388 */ /* 0x0041e20000000800 */
[----:B------:R-:W-:Y:S01]  /*0420*/  @P0 LEA R19, R19, UR5, 0x2 ;  /* 0x0000000513130c11 */ /* 0x000fe2000f8e10ff */
[----:B------:R-:W1:Y:S08]  /*0430*/  LDC.64 R4, c[0x0][0x380] ;  /* 0x0000e000ff047b82 */ /* 0x000e700000000a00 */
[----:B------:R-:W-:Y:S06]  /*0440*/  BAR.SYNC.DEFER_BLOCKING 0x0 ;  /* 0x0000000000007b1d */ /* 0x000fec0000010000 */
[----:B------:R-:W2:Y:S01]  /*0450*/  @P0 LDG.E R14, desc[UR14][R14.64] ;  /* 0x0000000e0e0e0981 */ /* 0x000ea2000c1e1900 */
[----:B------:R-:W-:-:S04]  /*0460*/  IMAD R13, R0, UR10, R3 ;  /* 0x0000000a000d7c24 */ /* 0x000fc8000f8e0203 */
[----:B-1----:R-:W-:Y:S01]  /*0470*/  IMAD.WIDE R12, R13, 0x4, R4 ;  /* 0x000000040d0c7825 */ /* 0x002fe200078e0204 */
[----:B--2---:R-:W-:Y:S01]  /*0480*/  @P0 STS [R19], R14 ;  /* 0x0000000e13000388 */ /* 0x004fe20000000800 */
[----:B------:R-:W-:Y:S06]  /*0490*/  BAR.SYNC.DEFER_BLOCKING 0x0 ;  /* 0x0000000000007b1d */ /* 0x000fec0000010000 */
[----:B------:R-:W2:Y:S01]  /*04a0*/  LDG.E R8, desc[UR14][R12.64] ;  /* 0x0000000e0c087981 */ /* 0x000ea2000c1e1900 */
[----:B0-----:R-:W-:Y:S01]  /*04b0*/  LEA R11, R7, UR24, 0x2 ;  /* 0x00000018070b7c11 */ /* 0x001fe2000f8e10ff */
[----:B------:R-:W-:-:S06]  /*04c0*/  @!UP0 USHF.L.U32 UR4, UR21, 0x2, URZ ;  /* 0x0000000215048899 */ /* 0x000fcc00080006ff */
[----:B------:R-:W-:-:S04]  /*04d0*/  @!P1 IADD3 R16, P3, PT, R12, UR4, RZ ;  /* 0x000000040c109c10 */ /* 0x000fc8000ff7e0ff */
[----:B------:R-:W-:Y:S01]  /*04e0*/  @!P1 IADD3.X R17, PT, PT, RZ, R13, RZ, P3, !PT ;  /* 0x0000000dff119210 */ /* 0x000fe20001ffe4ff */
[----:B--2---:R-:W-:Y:S01]  /*04f0*/  STS [R11], R8 ;  /* 0x000000080b007388 */ /* 0x004fe20000000800 */
[----:B------:R-:W-:Y:S06]  /*0500*/  BAR.SYNC.DEFER_BLOCKING 0x0 ;  /* 0x0000000000007b1d */ /* 0x000fec0000010000 */
[----:B------:R-:W2:Y:S01]  /*0510*/  @!P1 LDG.E R16, desc[UR14][R16.64] ;  /* 0x0000000e10109981 */ /* 0x000ea2000c1e1900 */
[----:B------:R-:W-:-:S04]  /*0520*/  @!P2 VIADD R2, R0, UR21 ;  /* 0x000000150002ac36 */ /* 0x000fc80008000000 */
[----:B------:R-:W-:-:S04]  /*0530*/  @!P2 IMAD R7, R2, UR10, R3 ;  /* 0x0000000a0207ac24 */ /* 0x000fc8000f8e0203 */
[----:B------:R-:W-:Y:S01]  /*0540*/  @!P2 IMAD.WIDE R6, R7, 0x4, R4 ;  /* 0x000000040706a825 */ /* 0x000fe200078e0204 */
[----:B--2---:R0:W-:Y:S01]  /*0550*/  @!P1 STS [R11+UR4], R16 ;  /* 0x000000100b009988 */ /* 0x0041e20008000804 */
[----:B------:R-:W-:Y:S06]  /*0560*/  BAR.SYNC.DEFER_BLOCKING 0x0 ;  /* 0x0000000000007b1d */ /* 0x000fec0000010000 */
[----:B------:R1:W2:Y:S01]  /*0570*/  @!P2 LDG.E R6, desc[UR14][R6.64] ;  /* 0x0000000e0606a981 */ /* 0x0002a2000c1e1900 */
[----:B------:R-:W-:Y:S01]  /*0580*/  @!P2 IADD3 R15, PT, PT, R9, UR21, RZ ;  /* 0x00000015090fac10 */ /* 0x000fe2000fffe0ff */
[----:B------:R-:W-:Y:S01]  /*0590*/  @P0 VIADD R13, R3, UR9 ;  /* 0x00000009030d0c36 */ /* 0x000fe20008000000 */
[----:B------:R-:W-:-:S03]  /*05a0*/  @P0 IADD3 R2, PT, PT, R0, UR9, RZ ;  /* 0x0000000900020c10 */ /* 0x000fc6000fffe0ff */
[----:B------:R-:W-:Y:S02]  /*05b0*/  @!P2 IMAD R15, R15, UR23, R10 ;  /* 0x000000170f0fac24 */ /* 0x000fe4000f8e020a */
[----:B------:R-:W-:-:S03]  /*05c0*/  @P0 IMAD R13, R2, UR10, R13 ;  /* 0x0000000a020d0c24 */ /* 0x000fc6000f8e020d */
[----:B------:R-:W-:Y:S01]  /*05d0*/  @!P2 LEA R15, R15, UR24, 0x2 ;  /* 0x000000180f0fac11 */ /* 0x000fe2000f8e10ff */
[----:B------:R-:W-:Y:S01]  /*05e0*/  @P0 IMAD.WIDE R12, R13, 0x4, R4 ;  /* 0x000000040d0c0825 */ /* 0x000fe200078e0204 */
[----:B-1----:R-:W-:Y:S01]  /*05f0*/  @P0 IADD3 R7, PT, PT, R9, UR9, RZ ;  /* 0x0000000909070c10 */ /* 0x002fe2000fffe0ff */
[----:B------:R-:W1:Y:S02]  /*0600*/  LDC.64 R4, c[0x0][0x3a0] ;  /* 0x0000e800ff047b82 */ /* 0x000e640000000a00 */
[----:B--2---:R2:W-:Y:S06]  /*0610*/  @!P2 STS [R15], R6 ;  /* 0x000000060f00a388 */ /* 0x0045ec0000000800 */
[----:B------:R-:W-:Y:S06]  /*0620*/  BAR.SYNC.DEFER_BLOCKING 0x0 ;  /* 0x0000000000007b1d */ /* 0x000fec0000010000 */
[----:B------:R-:W3:Y:S01]  /*0630*/  @P0 LDG.E R12, desc[UR14][R12.64] ;  /* 0x0000000e0c0c0981 */ /* 0x000ee2000c1e1900 */
[----:B------:R-:W-:Y:S01]  /*0640*/  @P0 IADD3 R2, PT, PT, R10, UR22, RZ ;  /* 0x000000160a020c10 */ /* 0x000fe2000fffe0ff */
[----:B------:R-:W-:-:S04]  /*0650*/  USHF.R.S32.HI UR7, URZ, 0x1, UR7 ;  /* 0x00000001ff077899 */ /* 0x000fc80008011407 */
[----:B------:R-:W-:Y:S02]  /*0660*/  @P0 IMAD R2, R7, UR23, R2 ;  /* 0x0000001707020c24 */ /* 0x000fe4000f8e0202 */
[----:B------:R-:W-:Y:S01]  /*0670*/  IADD3 R0, PT, PT, R0, UR7, RZ ;  /* 0x0000000700007c10 */ /* 0x000fe2000fffe0ff */
[----:B------:R-:W-:Y:S02]  /*0680*/  VIADD R3, R3, UR7 ;  /* 0x0000000703037c36 */ /* 0x000fe40008000000 */
[----:B0-----:R-:W-:Y:S02]  /*0690*/  @P0 LEA R11, R2, UR24, 0x2 ;  /* 0x00000018020b0c11 */ /* 0x001fe4000f8e10ff */
[----:B------:R-:W-:Y:S02]  /*06a0*/  IMAD R17, R0, UR10, R3 ;  /* 0x0000000a00117c24 */ /* 0x000fe4000f8e0203 */
[----:B------:R-:W0:Y:S02]  /*06b0*/  LDC.64 R2, c[0x0][0x390] ;  /* 0x0000e400ff027b82 */ /* 0x000e240000000a00 */
[C---:B-1----:R-:W-:Y:S01]  /*06c0*/  IMAD.WIDE R4, R17.reuse, 0x4, R4 ;  /* 0x0000000411047825 */ /* 0x042fe200078e0204 */
[----:B---3--:R2:W-:Y:S05]  /*06d0*/  @P0 STS [R11+-0x4], R12 ;  /* 0xfffffc0c0b000388 */ /* 0x0085ea0000000800 */
[----:B------:R-:W-:Y:S06]  /*06e0*/  BAR.SYNC.DEFER_BLOCKING 0x0 ;  /* 0x0000000000007b1d */ /* 0x000fec0000010000 */
[----:B------:R2:W5:Y:S01]  /*06f0*/  LDG.E R7, desc[UR14][R4.64] ;  /* 0x0000000e04077981 */ /* 0x000562000c1e1900 */
[----:B------:R-:W-:Y:S01]  /*0700*/  UIADD3 UR25, UPT, UPT, UR23, -UR7, URZ ;  /* 0x8000000717197290 */ /* 0x000fe2000fffe0ff */
[----:B0-----:R-:W-:-:S03]  /*0710*/  IMAD.WIDE R2, R17, 0x4, R2 ;  /* 0x0000000411027825 */ /* 0x001fc600078e0202 */
[----:B------:R-:W-:-:S09]  /*0720*/  UISETP.GE.AND UP0, UPT, UR7, UR25, UPT ;  /* 0x000000190700728c */ /* 0x000fd2000bf06270 */
[----:B--2---:R-:W-:Y:S05]  /*0730*/  BRA.U UP0, `(.L_x_0) ;  /* 0x0000001500807547 */ /* 0x004fea000b800000 */
[----:B------:R-:W2:Y:S01]  /*0740*/  LDG.E R0, desc[UR14][R2.64] ;  /* 0x0000000e02007981 */ /* 0x000ea2000c1e1900 */
[----:B------:R-:W-:Y:S01]  /*0750*/  UISETP.GT.AND UP0, UPT, UR22, -0x1, UPT ;  /* 0xffffffff1600788c */ /* 0x000fe2000bf04270 */
[----:B------:R-:W-:Y:S01]  /*0760*/  BSSY.RECONVERGENT B0, `(.L_x_1) ;  /* 0x000000d000007945 */ /* 0x000fe20003800200 */
[----:B--2---:R-:W-:-:S04]  /*0770*/  IADD3 R6, PT, PT, R0, 0x1800000, RZ ;  /* 0x0180000000067810 */ /* 0x004fc80007ffe0ff */
[----:B------:R-:W-:-:S04]  /*0780*/  LOP3.LUT R6, R6, 0x7f800000, RZ, 0xc0, !PT ;  /* 0x7f80000006067812 */ /* 0x000fc800078ec0ff */
[----:B------:R-:W-:-:S13]  /*0790*/  ISETP.GT.U32.AND P0, PT, R6, 0x1ffffff, PT ;  /* 0x01ffffff0600780c */ /* 0x000fda0003f04070 */
[----:B------:R-:W-:Y:S05]  /*07a0*/  @P0 BRA `(.L_x_2) ;  /* 0x0000000000100947 */ /* 0x000fea0003800000 */
[----:B------:R-:W-:-:S07]  /*07b0*/  MOV R6, 0x7d0 ;  /* 0x000007d000067802 */ /* 0x000fce0000000f00 */
[----:B-----5:R-:W-:Y:S05]  /*07c0*/  CALL.REL.NOINC `($__internal_0_$__cuda_sm20_rcp_rn_f32_slowpath) ;  /* 0x0000001400647944 */ /* 0x020fea0003c00000 */
[----:B------:R-:W-:Y:S01]  /*07d0*/  MOV R6, R0 ;  /* 0x0000000000067202 */ /* 0x000fe20000000f00 */
[----:B------:R-:W-:Y:S06]  /*07e0*/  BRA `(.L_x_3) ;  /* 0x0000000000107947 */ /* 0x000fec0003800000 */
.L_x_2:
[----:B------:R-:W0:Y:S02]  /*07f0*/  MUFU.RCP R3, R0 ;  /* 0x0000000000037308 */ /* 0x000e240000001000 */
[----:B0-----:R-:W-:-:S04]  /*0800*/  FFMA R2, R0, R3, -1 ;  /* 0xbf80000000027423 */ /* 0x001fc80000000003 */
[----:B------:R-:W-:-:S04]  /*0810*/  FADD.FTZ R2, -R2, -RZ ;  /* 0x800000ff02027221 */ /* 0x000fc80000010100 */
[----:B------:R-:W-:-:S07]  /*0820*/  FFMA R6, R3, R2, R3 ;  /* 0x0000000203067223 */ /* 0x000fce0000000003 */
.L_x_3:
[----:B------:R-:W-:Y:S05]  /*0830*/  BSYNC.RECONVERGENT B0 ;  /* 0x0000000000007941 */ /* 0x000fea0003800200 */
.L_x_1:
[----:B------:R-:W0:Y:S01]  /*0840*/  LDC R0, c[0x0][0x3b4] ;  /* 0x0000ed00ff007b82 */ /* 0x000e220000000800 */
[----:B------:R-:W-:Y:S05]  /*0850*/  BRA.U UP0, `(.L_x_4) ;  /* 0x0000000500e47547 */ /* 0x000fea000b800000 */
[----:B------:R-:W1:Y:S01]  /*0860*/  LDCU.64 UR10, c[0x0][0x3b0] ;  /* 0x00007600ff0a77ac */ /* 0x000e620008000a00 */
[----:B------:R-:W-:Y:S01]  /*0870*/  ULOP3.LUT UR8, URZ, UR20, URZ, 0x33, !UPT ;  /* 0x00000014ff087292 */ /* 0x000fe2000f8e33ff */
[----:B-1----:R-:W1:Y:S01]  /*0880*/  MUFU.RCP R2, UR11 ;  /* 0x0000000b00027d08 */ /* 0x002e620008001000 */
[----:B------:R-:W-:Y:S01]  /*0890*/  IMAD.U32 R3, RZ, RZ, UR11 ;  /* 0x0000000bff037e24 */ /* 0x000fe2000f8e00ff */
[----:B------:R-:W-:-:S04]  /*08a0*/  UIADD3 UR4, UPT, UPT, UR21, UR10, URZ ;  /* 0x0000000a15047290 */ /* 0x000fc8000fffe0ff */
[----:B------:R-:W-:Y:S02]  /*08b0*/  UIADD3 UR8, UPT, UPT, UR4, UR8, URZ ;  /* 0x0000000804087290 */ /* 0x000fe4000fffe0ff */
[----:B------:R-:W2:Y:S01]  /*08c0*/  FCHK P0, -RZ, UR11 ;  /* 0x0000000bff007d02 */ /* 0x000ea20008000100 */
[----:B------:R-:W-:Y:S02]  /*08d0*/  UIADD3 UR4, UPT, UPT, UR4, -0x2, -UR20 ;  /* 0xfffffffe04047890 */ /* 0x000fe4000fffe814 */
[----:B------:R-:W-:Y:S02]  /*08e0*/  ULOP3.LUT UR16, UR8, 0x7, URZ, 0xc0, !UPT ;  /* 0x0000000708107892 */ /* 0x000fe4000f8ec0ff */
[----:B------:R-:W-:Y:S02]  /*08f0*/  ULOP3.LUT UR17, UR8, 0x3, URZ, 0xc0, !UPT ;  /* 0x0000000308117892 */ /* 0x000fe4000f8ec0ff */
[----:B------:R-:W-:Y:S01]  /*0900*/  UIADD3 UR12, UPT, UPT, UR16, -0x1, URZ ;  /* 0xffffffff100c7890 */ /* 0x000fe2000fffe0ff */
[----:B-1----:R-:W-:-:S04]  /*0910*/  FFMA R3, R2, -R3, 1 ;  /* 0x3f80000002037423 */ /* 0x002fc80000000803 */
[----:B------:R-:W-:-:S04]  /*0920*/  FFMA R3, R2, R3, R2 ;  /* 0x0000000302037223 */ /* 0x000fc80000000002 */
[----:B------:R-:W-:-:S04]  /*0930*/  FFMA R2, -RZ, R3, RZ ;  /* 0x00000003ff027223 */ /* 0x000fc800000001ff */
[----:B------:R-:W-:-:S04]  /*0940*/  FFMA R8, R2, -UR11, -RZ ;  /* 0x8000000b02087c23 */ /* 0x000fc800080008ff */
[----:B------:R-:W-:Y:S01]  /*0950*/  FFMA R2, R3, R8, R2 ;  /* 0x0000000803027223 */ /* 0x000fe20000000002 */
[----:B--2---:R-:W-:Y:S06]  /*0960*/  @!P0 BRA `(.L_x_5) ;  /* 0x00000000000c8947 */ /* 0x004fec0003800000 */
[----:B------:R-:W-:Y:S01]  /*0970*/  HFMA2 R3, -RZ, RZ, -0.0 , 0 ;  /* 0x80000000ff037431 */ /* 0x000fe200000001ff */
[----:B------:R-:W-:-:S07]  /*0980*/  MOV R12, 0x9a0 ;  /* 0x000009a0000c7802 */ /* 0x000fce0000000f00 */
[----:B0----5:R-:W-:Y:S05]  /*0990*/  CALL.REL.NOINC `($__internal_1_$__cuda_sm3x_div_rn_noftz_f32_slowpath) ;  /* 0x0000001400c87944 */ /* 0x021fea0003c00000 */
.L_x_5:
[----:B------:R-:W-:Y:S01]  /*09a0*/  HFMA2 R9, -RZ, RZ, 3.7421875, 0 ;  /* 0x437c0000ff097431 */ /* 0x000fe200000001ff */
[----:B------:R-:W-:Y:S01]  /*09b0*/  MOV R3, 0x3bbb989d ;  /* 0x3bbb989d00037802 */ /* 0x000fe20000000f00 */
[----:B------:R-:W-:Y:S02]  /*09c0*/  UIMAD UR9, UR23, UR7, URZ ;  /* 0x00000007170972a4 */ /* 0x000fe4000f8e02ff */
[----:B------:R-:W-:Y:S02]  /*09d0*/  ULOP3.LUT UR10, UR8, 0xfffffff8, URZ, 0xc0, !UPT ;  /* 0xfffffff8080a7892 */ /* 0x000fe4000f8ec0ff */
[----:B0-----:R-:W-:Y:S01]  /*09e0*/  FFMA.SAT R0, R2, R3, 0.5 ;  /* 0x3f00000002007423 */ /* 0x001fe20000002003 */
[----:B------:R-:W-:Y:S02]  /*09f0*/  UISETP.GE.U32.AND UP1, UPT, UR4, 0x7, UPT ;  /* 0x000000070400788c */ /* 0x000fe4000bf26070 */
[----:B------:R-:W-:Y:S01]  /*0a00*/  ULEA UR9, UR9, UR5, 0x2 ;  /* 0x0000000509097291 */ /* 0x000fe2000f8e10ff */
[----:B------:R-:W-:Y:S01]  /*0a10*/  FFMA.RM R3, R0, R9, 12582913 ;  /* 0x4b40000100037423 */ /* 0x000fe20000004009 */
[----:B------:R-:W-:-:S02]  /*0a20*/  UIADD3 UR13, UPT, UPT, -UR10, URZ, URZ ;  /* 0x000000ff0a0d7290 */ /* 0x000fc4000fffe1ff */
[----:B------:R-:W-:Y:S01]  /*0a30*/  UISETP.GE.U32.AND UP0, UPT, UR12, 0x3, UPT ;  /* 0x000000030c00788c */ /* 0x000fe2000bf06070 */
[----:B------:R-:W-:Y:S01]  /*0a40*/  FADD R9, R3, -12583039 ;  /* 0xcb40007f03097421 */ /* 0x000fe20000000000 */
[----:B------:R-:W-:-:S03]  /*0a50*/  UMOV UR4, UR7 ;  /* 0x0000000700047c82 */ /* 0x000fc60008000000 */
[----:B------:R-:W-:-:S04]  /*0a60*/  FFMA R9, R2, 1.4426950216293334961, -R9 ;  /* 0x3fb8aa3b02097823 */ /* 0x000fc80000000809 */
[----:B------:R-:W-:Y:S01]  /*0a70*/  FFMA R0, R2, 1.925963033500011079e-08, R9 ;  /* 0x32a5706002007823 */ /* 0x000fe20000000009 */
[----:B------:R-:W-:-:S07]  /*0a80*/  IMAD.SHL.U32 R2, R3, 0x800000, RZ ;  /* 0x0080000003027824 */ /* 0x000fce00078e00ff */
.L_x_11:
[----:B------:R-:W-:Y:S01]  /*0a90*/  UISETP.NE.AND UP3, UPT, UR16, URZ, UPT ;  /* 0x000000ff1000728c */ /* 0x000fe2000bf65270 */
[----:B------:R-:W-:Y:S01]  /*0aa0*/  UMOV UR10, UR7 ;  /* 0x00000007000a7c82 */ /* 0x000fe20008000000 */
[----:B------:R-:W-:Y:S09]  /*0ab0*/  BRA.U !UP1, `(.L_x_6) ;  /* 0x0000000109907547 */ /* 0x000ff2000b800000 */
[----:B------:R-:W0:Y:S01]  /*0ac0*/  MUFU.EX2 R3, R0 ;  /* 0x0000000000037308 */ /* 0x000e220000000800 */
[----:B------:R-:W-:Y:S01]  /*0ad0*/  ULEA UR18, UR4, UR9, 0x2 ;  /* 0x0000000904127291 */ /* 0x000fe2000f8e10ff */
[----:B------:R-:W-:Y:S01]  /*0ae0*/  UMOV UR11, UR13 ;  /* 0x0000000d000b7c82 */ /* 0x000fe20008000000 */
[----:B------:R-:W-:Y:S01]  /*0af0*/  UMOV UR10, UR7 ;  /* 0x00000007000a7c82 */ /* 0x000fe20008000000 */
[----:B0-----:R-:W-:-:S04]  /*0b00*/  FMUL R3, R2, R3 ;  /* 0x0000000302037220 */ /* 0x001fc80000400000 */
[----:B------:R-:W-:-:S07]  /*0b10*/  FMUL R22, R3, R6 ;  /* 0x0000000603167220 */ /* 0x000fce0000400000 */
.L_x_7:
[----:B------:R-:W-:Y:S01]  /*0b20*/  UIMAD UR12, UR23, UR10, UR4 ;  /* 0x0000000a170c72a4 */ /* 0x000fe2000f8e0204 */
[----:B------:R-:W0:Y:S01]  /*0b30*/  LDS R8, [UR18] ;  /* 0x00000012ff087984 */ /* 0x000e220008000800 */
[----:B------:R-:W-:Y:S02]  /*0b40*/  UIADD3 UR11, UPT, UPT, UR11, 0x8, URZ ;  /* 0x000000080b0b7890 */ /* 0x000fe4000fffe0ff */
[----:B------:R-:W-:Y:S02]  /*0b50*/  ULEA UR12, UR12, UR5, 0x2 ;  /* 0x000000050c0c7291 */ /* 0x000fe4000f8e10ff */
[----:B------:R-:W-:Y:S02]  /*0b60*/  UISETP.NE.AND UP2, UPT, UR11, URZ, UPT ;  /* 0x000000ff0b00728c */ /* 0x000fe4000bf45270 */
[----:B------:R-:W-:Y:S02]  /*0b70*/  ULEA UR12, UR23, UR12, 0x2 ;  /* 0x0000000c170c7291 */ /* 0x000fe4000f8e10ff */
[----:B------:R-:W-:-:S02]  /*0b80*/  UIADD3 UR10, UPT, UPT, UR10, 0x8, URZ ;  /* 0x000000080a0a7890 */ /* 0x000fc4000fffe0ff */
[----:B------:R-:W-:Y:S02]  /*0b90*/  ULEA UR19, UR23, UR12, 0x2 ;  /* 0x0000000c17137291 */ /* 0x000fe4000f8e10ff */
[----:B------:R-:W-:Y:S02]  /*0ba0*/  ULEA UR18, UR23, UR18, 0x5 ;  /* 0x0000001217127291 */ /* 0x000fe4000f8e28ff */
[----:B------:R-:W-:Y:S01]  /*0bb0*/  ULEA UR26, UR23, UR19, 0x2 ;  /* 0x00000013171a7291 */ /* 0x000fe2000f8e10ff */
[----:B------:R-:W1:Y:S03]  /*0bc0*/  LDS R3, [UR12] ;  /* 0x0000000cff037984 */ /* 0x000e660008000800 */
[----:B------:R-:W-:Y:S01]  /*0bd0*/  ULEA UR12, UR23, UR26, 0x2 ;  /* 0x0000001a170c7291 */ /* 0x000fe2000f8e10ff */
[----:B------:R-:W2:Y:S03]  /*0be0*/  LDS R10, [UR19] ;  /* 0x00000013ff0a7984 */ /* 0x000ea60008000800 */
[----:B------:R-:W-:Y:S01]  /*0bf0*/  ULEA UR19, UR23, UR12, 0x2 ;  /* 0x0000000c17137291 */ /* 0x000fe2000f8e10ff */
[----:B------:R-:W3:Y:S03]  /*0c00*/  LDS R12, [UR26] ;  /* 0x0000001aff0c7984 */ /* 0x000ee60008000800 */
[----:B------:R-:W-:Y:S01]  /*0c10*/  ULEA UR26, UR23, UR19, 0x2 ;  /* 0x00000013171a7291 */ /* 0x000fe2000f8e10ff */
[----:B------:R-:W4:Y:S03]  /*0c20*/  LDS R14, [UR12] ;  /* 0x0000000cff0e7984 */ /* 0x000f260008000800 */
[----:B------:R-:W-:Y:S01]  /*0c30*/  ULEA UR12, UR23, UR26, 0x2 ;  /* 0x0000001a170c7291 */ /* 0x000fe2000f8e10ff */
[----:B------:R-:W4:Y:S04]  /*0c40*/  LDS R16, [UR19] ;  /* 0x00000013ff107984 */ /* 0x000f280008000800 */
[----:B------:R-:W4:Y:S04]  /*0c50*/  LDS R18, [UR26] ;  /* 0x0000001aff127984 */ /* 0x000f280008000800 */
[----:B------:R-:W4:Y:S01]  /*0c60*/  LDS R20, [UR12] ;  /* 0x0000000cff147984 */ /* 0x000f220008000800 */
[----:B0----5:R-:W-:-:S04]  /*0c70*/  FFMA R8, R22, R8, R7 ;  /* 0x0000000816087223 */ /* 0x021fc80000000007 */
[----:B-1----:R-:W-:-:S04]  /*0c80*/  FFMA R3, R22, R3, R8 ;  /* 0x0000000316037223 */ /* 0x002fc80000000008 */
[----:B--2---:R-:W-:-:S04]  /*0c90*/  FFMA R3, R22, R10, R3 ;  /* 0x0000000a16037223 */ /* 0x004fc80000000003 */
[----:B---3--:R-:W-:-:S04]  /*0ca0*/  FFMA R3, R22, R12, R3 ;  /* 0x0000000c16037223 */ /* 0x008fc80000000003 */
[----:B----4-:R-:W-:-:S04]  /*0cb0*/  FFMA R3, R22, R14, R3 ;  /* 0x0000000e16037223 */ /* 0x010fc80000000003 */
[----:B------:R-:W-:-:S04]  /*0cc0*/  FFMA R3, R22, R16, R3 ;  /* 0x0000001016037223 */ /* 0x000fc80000000003 */
[----:B------:R-:W-:-:S04]  /*0cd0*/  FFMA R3, R22, R18, R3 ;  /* 0x0000001216037223 */ /* 0x000fc80000000003 */
[----:B------:R-:W-:Y:S01]  /*0ce0*/  FFMA R7, R22, R20, R3 ;  /* 0x0000001416077223 */ /* 0x000fe20000000003 */
[----:B------:R-:W-:Y:S06]  /*0cf0*/  BRA.U UP2, `(.L_x_7) ;  /* 0xfffffffd02887547 */ /* 0x000fec000b83ffff */
.L_x_6:
[----:B------:R-:W-:Y:S05]  /*0d00*/  BRA.U !UP3, `(.L_x_8) ;  /* 0x000000010ba87547 */ /* 0x000fea000b800000 */
[----:B------:R-:W-:Y:S01]  /*0d10*/  UISETP.NE.AND UP2, UPT, UR17, URZ, UPT ;  /* 0x000000ff1100728c */ /* 0x000fe2000bf45270 */
[----:B------:R-:W-:Y:S10]  /*0d20*/  BRA.U !UP0, `(.L_x_9) ;  /* 0x0000000108447547 */ /* 0x000ff4000b800000 */
[----:B------:R-:W-:Y:S01]  /*0d30*/  UIMAD UR11, UR23, UR10, UR4 ;  /* 0x0000000a170b72a4 */ /* 0x000fe2000f8e0204 */
[----:B------:R-:W0:Y:S01]  /*0d40*/  MUFU.EX2 R9, R0 ;  /* 0x0000000000097308 */ /* 0x000e220000000800 */
[----:B------:R-:W-:Y:S02]  /*0d50*/  UIADD3 UR10, UPT, UPT, UR10, 0x4, URZ ;  /* 0x000000040a0a7890 */ /* 0x000fe4000fffe0ff */
[----:B------:R-:W-:-:S04]  /*0d60*/  ULEA UR11, UR11, UR5, 0x2 ;  /* 0x000000050b0b7291 */ /* 0x000fc8000f8e10ff */
[----:B------:R-:W-:-:S04]  /*0d70*/  ULEA UR12, UR23, UR11, 0x2 ;  /* 0x0000000b170c7291 */ /* 0x000fc8000f8e10ff */
[----:B------:R-:W-:Y:S01]  /*0d80*/  ULEA UR18, UR23, UR12, 0x2 ;  /* 0x0000000c17127291 */ /* 0x000fe2000f8e10ff */
[----:B------:R-:W1:Y:S03]  /*0d90*/  LDS R8, [UR11] ;  /* 0x0000000bff087984 */ /* 0x000e660008000800 */
[----:B------:R-:W-:Y:S01]  /*0da0*/  ULEA UR11, UR23, UR18, 0x2 ;  /* 0x00000012170b7291 */ /* 0x000fe2000f8e10ff */
[----:B------:R-:W2:Y:S01]  /*0db0*/  LDS R3, [UR12] ;  /* 0x0000000cff037984 */ /* 0x000ea20008000800 */
[----:B0-----:R-:W-:-:S03]  /*0dc0*/  FMUL R9, R2, R9 ;  /* 0x0000000902097220 */ /* 0x001fc60000400000 */
[----:B------:R-:W0:Y:S01]  /*0dd0*/  LDS R10, [UR18] ;  /* 0x00000012ff0a7984 */ /* 0x000e220008000800 */
[----:B------:R-:W-:-:S03]  /*0de0*/  FMUL R9, R9, R6 ;  /* 0x0000000609097220 */ /* 0x000fc60000400000 */
[----:B------:R-:W3:Y:S01]  /*0df0*/  LDS R12, [UR11] ;  /* 0x0000000bff0c7984 */ /* 0x000ee20008000800 */
[----:B-1---5:R-:W-:-:S04]  /*0e00*/  FFMA R8, R8, R9, R7 ;  /* 0x0000000908087223 */ /* 0x022fc80000000007 */
[----:B--2---:R-:W-:-:S04]  /*0e10*/  FFMA R3, R3, R9, R8 ;  /* 0x0000000903037223 */ /* 0x004fc80000000008 */
[----:B0-----:R-:W-:-:S04]  /*0e20*/  FFMA R3, R10, R9, R3 ;  /* 0x000000090a037223 */ /* 0x001fc80000000003 */
[----:B---3--:R-:W-:-:S07]  /*0e30*/  FFMA R7, R12, R9, R3 ;  /* 0x000000090c077223 */ /* 0x008fce0000000003 */
.L_x_9:
[----:B------:R-:W-:Y:S05]  /*0e40*/  BRA.U !UP2, `(.L_x_8) ;  /* 0x000000010a587547 */ /* 0x000fea000b800000 */
[----:B------:R-:W-:Y:S02]  /*0e50*/  UISETP.NE.AND UP2, UPT, UR17, 0x1, UPT ;  /* 0x000000011100788c */ /* 0x000fe4000bf45270 */
[----:B------:R-:W-:-:S07]  /*0e60*/  ULOP3.LUT UP3, URZ, UR8, 0x1, URZ, 0xc0, !UPT ;  /* 0x0000000108ff7892 */ /* 0x000fce000f86c0ff */
[----:B------:R-:W-:Y:S05]  /*0e70*/  BRA.U !UP2, `(.L_x_10) ;  /* 0x000000010a2c7547 */ /* 0x000fea000b800000 */
[----:B------:R-:W-:Y:S01]  /*0e80*/  UIMAD UR11, UR23, UR10, UR4 ;  /* 0x0000000a170b72a4 */ /* 0x000fe2000f8e0204 */
[----:B------:R-:W0:Y:S01]  /*0e90*/  MUFU.EX2 R3, R0 ;  /* 0x0000000000037308 */ /* 0x000e220000000800 */
[----:B------:R-:W-:Y:S02]  /*0ea0*/  UIADD3 UR10, UPT, UPT, UR10, 0x2, URZ ;  /* 0x000000020a0a7890 */ /* 0x000fe4000fffe0ff */
[----:B------:R-:W-:-:S04]  /*0eb0*/  ULEA UR11, UR11, UR5, 0x2 ;  /* 0x000000050b0b7291 */ /* 0x000fc8000f8e10ff */
[----:B------:R-:W-:-:S05]  /*0ec0*/  ULEA UR12, UR23, UR11, 0x2 ;  /* 0x0000000b170c7291 */ /* 0x000fca000f8e10ff */
[----:B------:R-:W1:Y:S04]  /*0ed0*/  LDS R10, [UR11] ;  /* 0x0000000bff0a7984 */ /* 0x000e680008000800 */
[----:B------:R-:W2:Y:S01]  /*0ee0*/  LDS R12, [UR12] ;  /* 0x0000000cff0c7984 */ /* 0x000ea20008000800 */
[----:B0-----:R-:W-:-:S04]  /*0ef0*/  FMUL R3, R2, R3 ;  /* 0x0000000302037220 */ /* 0x001fc80000400000 */
[----:B------:R-:W-:-:S04]  /*0f00*/  FMUL R8, R3, R6 ;  /* 0x0000000603087220 */ /* 0x000fc80000400000 */
[----:B-1---5:R-:W-:-:S04]  /*0f10*/  FFMA R7, R10, R8, R7 ;  /* 0x000000080a077223 */ /* 0x022fc80000000007 */
[----:B--2---:R-:W-:-:S07]  /*0f20*/  FFMA R7, R12, R8, R7 ;  /* 0x000000080c077223 */ /* 0x004fce0000000007 */
.L_x_10:
[----:B------:R-:W-:Y:S05]  /*0f30*/  BRA.U !UP3, `(.L_x_8) ;  /* 0x000000010b1c7547 */ /* 0x000fea000b800000 */
[----:B------:R-:W-:Y:S01]  /*0f40*/  UIMAD UR10, UR23, UR10, UR4 ;  /* 0x0000000a170a72a4 */ /* 0x000fe2000f8e0204 */
[----:B------:R-:W0:Y:S03]  /*0f50*/  MUFU.EX2 R3, R0 ;  /* 0x0000000000037308 */ /* 0x000e260000000800 */
[----:B------:R-:W-:-:S09]  /*0f60*/  ULEA UR10, UR10, UR5, 0x2 ;  /* 0x000000050a0a7291 */ /* 0x000fd2000f8e10ff */
[----:B------:R-:W1:Y:S01]  /*0f70*/  LDS R8, [UR10] ;  /* 0x0000000aff087984 */ /* 0x000e620008000800 */
[----:B0-----:R-:W-:-:S04]  /*0f80*/  FMUL R3, R2, R3 ;  /* 0x0000000302037220 */ /* 0x001fc80000400000 */
[----:B------:R-:W-:-:S04]  /*0f90*/  FMUL R3, R3, R6 ;  /* 0x0000000603037220 */ /* 0x000fc80000400000 */
[----:B-1---5:R-:W-:-:S07]  /*0fa0*/  FFMA R7, R8, R3, R7 ;  /* 0x0000000308077223 */ /* 0x022fce0000000007 */
.L_x_8:
[----:B------:R-:W-:-:S04]  /*0fb0*/  UIADD3 UR4, UPT, UPT, UR4, 0x1, URZ ;  /* 0x0000000104047890 */ /* 0x000fc8000fffe0ff */
[----:B------:R-:W-:-:S09]  /*0fc0*/  UISETP.NE.AND UP2, UPT, UR4, UR25, UPT ;  /* 0x000000190400728c */ /* 0x000fd2000bf45270 */
[----:B------:R-:W-:Y:S05]  /*0fd0*/  BRA.U !UP2, `(.L_x_0) ;  /* 0x0000000d0a587547 */ /* 0x000fea000b800000 */
[----:B------:R-:W-:Y:S05]  /*0fe0*/  BRA `(.L_x_11) ;  /* 0xfffffff800a87947 */ /* 0x000fea000383ffff */
.L_x_4:
[----:B------:R-:W1:Y:S01]  /*0ff0*/  LDCU UR4, c[0x0][0x3b0] ;  /* 0x00007600ff0477ac */ /* 0x000e620008000800 */
[----:B------:R-:W-:Y:S01]  /*1000*/  IABS R8, UR7 ;  /* 0x0000000700087c13 */ /* 0x000fe20008000000 */
[----:B------:R-:W-:Y:S01]  /*1010*/  VIADD R10, R10, UR7 ;  /* 0x000000070a0a7c36 */ /* 0x000fe20008000000 */
[----:B------:R-:W-:Y:S01]  /*1020*/  IADD3 R9, PT, PT, R9, UR7, RZ ;  /* 0x0000000709097c10 */ /* 0x000fe2000fffe0ff */
[----:B------:R-:W-:Y:S01]  /*1030*/  UMOV UR8, UR7 ;  /* 0x0000000700087c82 */ /* 0x000fe20008000000 */
[----:B------:R-:W-:-:S04]  /*1040*/  IADD3 R8, PT, PT, R8, UR7, RZ ;  /* 0x0000000708087c10 */ /* 0x000fc8000fffe0ff */
[----:B------:R-:W-:-:S04]  /*1050*/  IADD3 R11, PT, PT, R8, 0x1, RZ ;  /* 0x00000001080b7810 */ /* 0x000fc80007ffe0ff */
[C---:B------:R-:W-:Y:S02]  /*1060*/  LOP3.LUT R20, R11.reuse, 0x7, RZ, 0xc0, !PT ;  /* 0x000000070b147812 */ /* 0x040fe400078ec0ff */
[C---:B------:R-:W-:Y:S02]  /*1070*/  LOP3.LUT R21, R11.reuse, 0x3, RZ, 0xc0, !PT ;  /* 0x000000030b157812 */ /* 0x040fe400078ec0ff */
[----:B------:R-:W-:Y:S01]  /*1080*/  LOP3.LUT R11, R11, 0xfffffff8, RZ, 0xc0, !PT ;  /* 0xfffffff80b0b7812 */ /* 0x000fe200078ec0ff */
[----:B-1----:R-:W-:-:S04]  /*1090*/  UIADD3 UR4, UPT, UPT, UR4, -0x1, URZ ;  /* 0xffffffff04047890 */ /* 0x002fc8000fffe0ff */
[----:B------:R-:W-:-:S04]  /*10a0*/  ULEA.HI UR4, UR4, UR4, URZ, 0x1 ;  /* 0x0000000404047291 */ /* 0x000fc8000f8f08ff */
[----:B------:R-:W-:-:S04]  /*10b0*/  USHF.R.S32.HI UR17, URZ, 0x1, UR4 ;  /* 0x00000001ff117899 */ /* 0x000fc80008011404 */
[----:B------:R-:W-:-:S12]  /*10c0*/  UIADD3 UR16, UPT, UPT, -UR17, URZ, URZ ;  /* 0x000000ff11107290 */ /* 0x000fd8000fffe1ff */
.L_x_21:
[----:B------:R-:W-:-:S05]  /*10d0*/  UMOV UR9, UR17 ;  /* 0x0000001100097c82 */ /* 0x000fca0008000000 */
.L_x_20:
[----:B------:R-:W-:Y:S01]  /*10e0*/  IADD3 R2, PT, PT, R20, -0x1, RZ ;  /* 0xffffffff14027810 */ /* 0x000fe20007ffe0ff */
[----:B------:R-:W-:Y:S01]  /*10f0*/  HFMA2 R15, -RZ, RZ, 0, 0 ;  /* 0x00000000ff0f7431 */ /* 0x000fe200000001ff */
[----:B------:R-:W-:Y:S01]  /*1100*/  UMOV UR4, URZ ;  /* 0x000000ff00047c82 */ /* 0x000fe20008000000 */
[----:B------:R-:W-:Y:S01]  /*1110*/  UMOV UR10, UR16 ;  /* 0x00000010000a7c82 */ /* 0x000fe20008000000 */
[----:B------:R-:W-:-:S13]  /*1120*/  ISETP.GE.U32.AND P0, PT, R2, 0x3, PT ;  /* 0x000000030200780c */ /* 0x000fda0003f06070 */
.L_x_17:
[----:B------:R-:W-:Y:S01]  /*1130*/  ISETP.GE.U32.AND P3, PT, R8, 0x7, PT ;  /* 0x000000070800780c */ /* 0x000fe20003f66070 */
[----:B------:R-:W-:Y:S01]  /*1140*/  UIADD3 UR11, UPT, UPT, UR10, UR9, URZ ;  /* 0x000000090a0b7290 */ /* 0x000fe2000fffe0ff */
[----:B------:R-:W-:Y:S01]  /*1150*/  IABS R2, UR17 ;  /* 0x0000001100027c13 */ /* 0x000fe20008000000 */
[----:B------:R-:W-:Y:S01]  /*1160*/  UMOV UR13, UR10 ;  /* 0x0000000a000d7c82 */ /* 0x000fe20008000000 */
[----:B------:R-:W-:Y:S01]  /*1170*/  IADD3 R3, PT, PT, R9, UR10, RZ ;  /* 0x0000000a09037c10 */ /* 0x000fe2000fffe0ff */
[----:B------:R-:W-:Y:S01]  /*1180*/  UIADD3 UR10, UPT, UPT, UR10, 0x1, URZ ;  /* 0x000000010a0a7890 */ /* 0x000fe2000fffe0ff */
[----:B------:R-:W-:Y:S01]  /*1190*/  ISETP.NE.AND P2, PT, R2, UR13, PT ;  /* 0x0000000d02007c0c */ /* 0x000fe2000bf45270 */
[----:B------:R-:W-:Y:S01]  /*11a0*/  UMOV UR12, UR16 ;  /* 0x00000010000c7c82 */ /* 0x000fe20008000000 */
[----:B------:R-:W-:Y:S01]  /*11b0*/  UIMAD UR13, UR23, UR11, UR8 ;  /* 0x0000000b170d72a4 */ /* 0x000fe2000f8e0208 */
[----:B------:R-:W-:Y:S01]  /*11c0*/  ISETP.NE.AND P1, PT, R20, RZ, PT ;  /* 0x000000ff1400720c */ /* 0x000fe20003f25270 */
[----:B------:R-:W-:-:S03]  /*11d0*/  IMAD R2, R3, UR23, R10 ;  /* 0x0000001703027c24 */ /* 0x000fc6000f8e020a */
[----:B------:R-:W-:Y:S09]  /*11e0*/  @!P3 BRA `(.L_x_12) ;  /* 0x0000000000f8b947 */ /* 0x000ff20003800000 */
[----:B------:R-:W1:Y:S01]  /*11f0*/  S2UR UR12, SR_CgaCtaId ;  /* 0x00000000000c79c3 */ /* 0x000e620000008800 */
[----:B------:R-:W-:Y:S02]  /*1200*/  UMOV UR11, 0x400 ;  /* 0x00000400000b7882 */ /* 0x000fe40000000000 */
[----:B-1----:R-:W-:-:S03]  /*1210*/  ULEA UR18, UR12, UR11, 0x18 ;  /* 0x0000000b0c127291 */ /* 0x002fc6000f8ec0ff */
[----:B------:R-:W-:-:S09]  /*1220*/  UMOV UR12, UR16 ;  /* 0x00000010000c7c82 */ /* 0x000fd20008000000 */
.L_x_13:
[----:B------:R-:W-:Y:S02]  /*1230*/  UIADD3 UR11, UPT, UPT, UR13, UR12, URZ ;  /* 0x0000000c0d0b7290 */ /* 0x000fe4000fffe0ff */
[----:B------:R-:W-:Y:S01]  /*1240*/  VIADD R3, R2, UR12 ;  /* 0x0000000c02037c36 */ /* 0x000fe20008000000 */
[----:B------:R-:W-:Y:S02]  /*1250*/  ULEA UR19, UR4, UR6, 0x2 ;  /* 0x0000000604137291 */ /* 0x000fe4000f8e10ff */
[----:B------:R-:W-:Y:S02]  /*1260*/  ULEA UR11, UR11, UR18, 0x2 ;  /* 0x000000120b0b7291 */ /* 0x000fe4000f8e10ff */
[----:B------:R-:W-:Y:S01]  /*1270*/  LEA R3, R3, UR24, 0x2 ;  /* 0x0000001803037c11 */ /* 0x000fe2000f8e10ff */
[----:B------:R-:W-:Y:S02]  /*1280*/  UIADD3 UR12, UPT, UPT, UR12, 0x8, URZ ;  /* 0x000000080c0c7890 */ /* 0x000fe4000fffe0ff */
[----:B------:R-:W-:-:S02]  /*1290*/  UIADD3 UR4, UPT, UPT, UR4, 0x8, URZ ;  /* 0x0000000804047890 */ /* 0x000fc4000fffe0ff */
[----:B------:R-:W-:Y:S04]  /*12a0*/  LDS R22, [R3] ;  /* 0x0000000003167984 */ /* 0x000fe80000000800 */
[----:B------:R-:W1:Y:S04]  /*12b0*/  LDS R23, [UR11] ;  /* 0x0000000bff177984 */ /* 0x000e680008000800 */
[----:B------:R-:W2:Y:S04]  /*12c0*/  LDS R25, [UR19] ;  /* 0x00000013ff197984 */ /* 0x000ea80008000800 */
[----:B------:R-:W-:Y:S04]  /*12d0*/  LDS R24, [R3+0x4] ;  /* 0x0000040003187984 */ /* 0x000fe80000000800 */
[----:B------:R-:W3:Y:S04]  /*12e0*/  LDS R27, [UR11+0x4] ;  /* 0x0000040bff1b7984 */ /* 0x000ee80008000800 */
[----:B------:R-:W4:Y:S04]  /*12f0*/  LDS R16, [UR19+0x4] ;  /* 0x00000413ff107984 */ /* 0x000f280008000800 */
[----:B------:R-:W-:Y:S04]  /*1300*/  LDS R19, [R3+0x8] ;  /* 0x0000080003137984 */ /* 0x000fe80000000800 */
[----:B------:R-:W0:Y:S04]  /*1310*/  LDS R18, [UR11+0x8] ;  /* 0x0000080bff127984 */ /* 0x000e280008000800 */
[----:B------:R-:W0:Y:S04]  /*1320*/  LDS R17, [UR19+0x8] ;  /* 0x00000813ff117984 */ /* 0x000e280008000800 */
[----:B------:R-:W-:Y:S04]  /*1330*/  LDS R14, [R3+0xc] ;  /* 0x00000c00030e7984 */ /* 0x000fe80000000800 */
[----:B------:R-:W0:Y:S04]  /*1340*/  LDS R13, [UR11+0xc] ;  /* 0x00000c0bff0d7984 */ /* 0x000e280008000800 */
[----:B------:R-:W0:Y:S01]  /*1350*/  LDS R12, [UR19+0xc] ;  /* 0x00000c13ff0c7984 */ /* 0x000e220008000800 */
[----:B-1----:R-:W-:-:S03]  /*1360*/  FADD R22, R22, -R23 ;  /* 0x8000001716167221 */ /* 0x002fc60000000000 */
[----:B------:R-:W-:Y:S01]  /*1370*/  LDS R23, [UR11+0x18] ;  /* 0x0000180bff177984 */ /* 0x000fe20008000800 */
[----:B--2---:R-:W-:-:S04]  /*1380*/  FMUL R22, R22, R25 ;  /* 0x0000001916167220 */ /* 0x004fc80000400000 */
[----:B------:R-:W-:Y:S02]  /*1390*/  FFMA R22, R22, R22, R15 ;  /* 0x0000001616167223 */ /* 0x000fe4000000000f */
[----:B------:R-:W-:Y:S01]  /*13a0*/  LDS R15, [R3+0x10] ;  /* 0x00001000030f7984 */ /* 0x000fe20000000800 */
[----:B---3--:R-:W-:-:S03]  /*13b0*/  FADD R27, R24, -R27 ;  /* 0x8000001b181b7221 */ /* 0x008fc60000000000 */
[----:B------:R-:W1:Y:S01]  /*13c0*/  LDS R24, [R3+0x18] ;  /* 0x0000180003187984 */ /* 0x000e620000000800 */
[----:B----4-:R-:W-:-:S03]  /*13d0*/  FMUL R27, R27, R16 ;  /* 0x000000101b1b7220 */ /* 0x010fc60000400000 */
[----:B------:R-:W2:Y:S01]  /*13e0*/  LDS R16, [UR11+0x10] ;  /* 0x0000100bff107984 */ /* 0x000ea20008000800 */
[----:B------:R-:W-:-:S03]  /*13f0*/  FFMA R22, R27, R27, R22 ;  /* 0x0000001b1b167223 */ /* 0x000fc60000000016 */
[----:B------:R-:W-:Y:S01]  /*1400*/  LDS R27, [R3+0x1c] ;  /* 0x00001c00031b7984 */ /* 0x000fe20000000800 */
[----:B0-----:R-:W-:-:S03]  /*1410*/  FADD R18, R19, -R18 ;  /* 0x8000001213127221 */ /* 0x001fc60000000000 */
[----:B------:R-:W-:Y:S01]  /*1420*/  LDS R19, [UR11+0x14] ;  /* 0x0000140bff137984 */ /* 0x000fe20008000800 */
[----:B------:R-:W-:-:S03]  /*1430*/  FMUL R25, R18, R17 ;  /* 0x0000001112197220 */ /* 0x000fc60000400000 */
[----:B------:R-:W0:Y:S01]  /*1440*/  LDS R17, [UR19+0x10] ;  /* 0x00001013ff117984 */ /* 0x000e220008000800 */
[----:B------:R-:W-:-:S03]  /*1450*/  FFMA R25, R25, R25, R22 ;  /* 0x0000001919197223 */ /* 0x000fc60000000016 */
[----:B------:R-:W3:Y:S01]  /*1460*/  LDS R18, [R3+0x14] ;  /* 0x0000140003127984 */ /* 0x000ee20000000800 */
[----:B------:R-:W-:-:S03]  /*1470*/  FADD R29, R14, -R13 ;  /* 0x8000000d0e1d7221 */ /* 0x000fc60000000000 */
[----:B------:R-:W4:Y:S01]  /*1480*/  LDS R22, [UR19+0x14] ;  /* 0x00001413ff167984 */ /* 0x000f220008000800 */
[----:B------:R-:W-:-:S03]  /*1490*/  FMUL R26, R29, R12 ;  /* 0x0000000c1d1a7220 */ /* 0x000fc60000400000 */
[----:B------:R-:W4:Y:S01]  /*14a0*/  LDS R13, [UR19+0x18] ;  /* 0x00001813ff0d7984 */ /* 0x000f220008000800 */
[----:B------:R-:W-:-:S03]  /*14b0*/  FFMA R25, R26, R26, R25 ;  /* 0x0000001a1a197223 */ /* 0x000fc60000000019 */
[----:B------:R-:W4:Y:S01]  /*14c0*/  LDS R14, [UR11+0x1c] ;  /* 0x00001c0bff0e7984 */ /* 0x000f220008000800 */
[----:B------:R-:W-:-:S03]  /*14d0*/  UIADD3 UR11, UPT, UPT, UR12, UR17, URZ ;  /* 0x000000110c0b7290 */ /* 0x000fc6000fffe0ff */
[----:B------:R-:W4:Y:S03]  /*14e0*/  LDS R12, [UR19+0x1c] ;  /* 0x00001c13ff0c7984 */ /* 0x000f260008000800 */
[----:B------:R-:W-:Y:S01]  /*14f0*/  ISETP.NE.AND P3, PT, R11, UR11, PT ;  /* 0x0000000b0b007c0c */ /* 0x000fe2000bf65270 */
[----:B-1----:R-:W-:Y:S01]  /*1500*/  FADD R24, R24, -R23 ;  /* 0x8000001718187221 */ /* 0x002fe20000000000 */
[----:B--2---:R-:W-:-:S04]  /*1510*/  FADD R16, R15, -R16 ;  /* 0x800000100f107221 */ /* 0x004fc80000000000 */
[----:B0-----:R-:W-:Y:S01]  /*1520*/  FMUL R16, R16, R17 ;  /* 0x0000001110107220 */ /* 0x001fe20000400000 */
[----:B---3--:R-:W-:-:S03]  /*1530*/  FADD R19, R18, -R19 ;  /* 0x8000001312137221 */ /* 0x008fc60000000000 */
[----:B------:R-:W-:Y:S01]  /*1540*/  FFMA R25, R16, R16, R25 ;  /* 0x0000001010197223 */ /* 0x000fe20000000019 */
[----:B----4-:R-:W-:-:S04]  /*1550*/  FMUL R22, R19, R22 ;  /* 0x0000001613167220 */ /* 0x010fc80000400000 */
[----:B------:R-:W-:Y:S01]  /*1560*/  FFMA R25, R22, R22, R25 ;  /* 0x0000001616197223 */ /* 0x000fe20000000019 */
[----:B------:R-:W-:Y:S01]  /*1570*/  FMUL R24, R24, R13 ;  /* 0x0000000d18187220 */ /* 0x000fe20000400000 */
[----:B------:R-:W-:-:S03]  /*1580*/  FADD R27, R27, -R14 ;  /* 0x8000000e1b1b7221 */ /* 0x000fc60000000000 */
[----:B------:R-:W-:Y:S01]  /*1590*/  FFMA R25, R24, R24, R25 ;  /* 0x0000001818197223 */ /* 0x000fe20000000019 */
[----:B------:R-:W-:-:S04]  /*15a0*/  FMUL R12, R27, R12 ;  /* 0x0000000c1b0c7220 */ /* 0x000fc80000400000 */
[----:B------:R-:W-:Y:S01]  /*15b0*/  FFMA R15, R12, R12, R25 ;  /* 0x0000000c0c0f7223 */ /* 0x000fe20000000019 */
[----:B------:R-:W-:Y:S06]  /*15c0*/  @P3 BRA `(.L_x_13) ;  /* 0xfffffffc00183947 */ /* 0x000fec000383ffff */
.L_x_12:
[----:B------:R-:W-:Y:S05]  /*15d0*/  @!P1 BRA `(.L_x_14) ;  /* 0x00000004003c9947 */ /* 0x000fea0003800000 */
[----:B------:R-:W-:Y:S01]  /*15e0*/  ISETP.NE.AND P1, PT, R21, RZ, PT ;  /* 0x000000ff1500720c */ /* 0x000fe20003f25270 */
[----:B------:R-:W-:-:S12]  /*15f0*/  @!P0 BRA `(.L_x_15) ;  /* 0x0000000000888947 */ /* 0x000fd80003800000 */
[----:B------:R-:W1:Y:S01]  /*1600*/  S2UR UR19, SR_CgaCtaId ;  /* 0x00000000001379c3 */ /* 0x000e620000008800 */
[----:B------:R-:W-:Y:S01]  /*1610*/  UMOV UR18, 0x400 ;  /* 0x0000040000127882 */ /* 0x000fe20000000000 */
[----:B------:R-:W-:Y:S02]  /*1620*/  UIADD3 UR11, UPT, UPT, UR13, UR12, URZ ;  /* 0x0000000c0d0b7290 */ /* 0x000fe4000fffe0ff */
[----:B------:R-:W-:Y:S01]  /*1630*/  IADD3 R3, PT, PT, R2, UR12, RZ ;  /* 0x0000000c02037c10 */ /* 0x000fe2000fffe0ff */
[----:B------:R-:W-:-:S03]  /*1640*/  UIADD3 UR12, UPT, UPT, UR12, 0x4, URZ ;  /* 0x000000040c0c7890 */ /* 0x000fc6000fffe0ff */
[----:B------:R-:W-:-:S05]  /*1650*/  LEA R19, R3, UR24, 0x2 ;  /* 0x0000001803137c11 */ /* 0x000fca000f8e10ff */
[----:B------:R-:W-:Y:S04]  /*1660*/  LDS R22, [R19] ;  /* 0x0000000013167984 */ /* 0x000fe80000000800 */
[----:B------:R-:W-:Y:S04]  /*1670*/  LDS R24, [R19+0x4] ;  /* 0x0000040013187984 */ /* 0x000fe80000000800 */
[----:B------:R-:W-:Y:S01]  /*1680*/  LDS R14, [R19+0x8] ;  /* 0x00000800130e7984 */ /* 0x000fe20000000800 */
[----:B-1----:R-:W-:-:S03]  /*1690*/  ULEA UR18, UR19, UR18, 0x18 ;  /* 0x0000001213127291 */ /* 0x002fc6000f8ec0ff */
[----:B------:R-:W-:Y:S01]  /*16a0*/  LDS R18, [R19+0xc] ;  /* 0x00000c0013127984 */ /* 0x000fe20000000800 */
[----:B------:R-:W-:Y:S02]  /*16b0*/  ULEA UR11, UR11, UR18, 0x2 ;  /* 0x000000120b0b7291 */ /* 0x000fe4000f8e10ff */
[----:B------:R-:W-:Y:S02]  /*16c0*/  ULEA UR18, UR4, UR6, 0x2 ;  /* 0x0000000604127291 */ /* 0x000fe4000f8e10ff */
[----:B------:R-:W-:-:S05]  /*16d0*/  UIADD3 UR4, UPT, UPT, UR4, 0x4, URZ ;  /* 0x0000000404047890 */ /* 0x000fca000fffe0ff */
[----:B------:R-:W1:Y:S04]  /*16e0*/  LDS R23, [UR11] ;  /* 0x0000000bff177984 */ /* 0x000e680008000800 */
[----:B------:R-:W2:Y:S04]  /*16f0*/  LDS R25, [UR18] ;  /* 0x00000012ff197984 */ /* 0x000ea80008000800 */
[----:B------:R-:W3:Y:S04]  /*1700*/  LDS R27, [UR11+0x4] ;  /* 0x0000040bff1b7984 */ /* 0x000ee80008000800 */
[----:B------:R-:W4:Y:S04]  /*1710*/  LDS R12, [UR18+0x4] ;  /* 0x00000412ff0c7984 */ /* 0x000f280008000800 */
[----:B------:R-:W0:Y:S04]  /*1720*/  LDS R13, [UR11+0x8] ;  /* 0x0000080bff0d7984 */ /* 0x000e280008000800 */
[----:B------:R-:W0:Y:S04]  /*1730*/  LDS R3, [UR18+0x8] ;  /* 0x00000812ff037984 */ /* 0x000e280008000800 */
[----:B------:R-:W0:Y:S04]  /*1740*/  LDS R17, [UR11+0xc] ;  /* 0x00000c0bff117984 */ /* 0x000e280008000800 */
[----:B------:R-:W0:Y:S01]  /*1750*/  LDS R16, [UR18+0xc] ;  /* 0x00000c12ff107984 */ /* 0x000e220008000800 */
[----:B-1----:R-:W-:-:S04]  /*1760*/  FADD R22, R22, -R23 ;  /* 0x8000001716167221 */ /* 0x002fc80000000000 */
[----:B--2---:R-:W-:Y:S01]  /*1770*/  FMUL R22, R22, R25 ;  /* 0x0000001916167220 */ /* 0x004fe20000400000 */
[----:B---3--:R-:W-:-:S03]  /*1780*/  FADD R27, R24, -R27 ;  /* 0x8000001b181b7221 */ /* 0x008fc60000000000 */
[----:B------:R-:W-:Y:S01]  /*1790*/  FFMA R15, R22, R22, R15 ;  /* 0x00000016160f7223 */ /* 0x000fe2000000000f */
[----:B----4-:R-:W-:Y:S01]  /*17a0*/  FMUL R12, R27, R12 ;  /* 0x0000000c1b0c7220 */ /* 0x010fe20000400000 */
[----:B0-----:R-:W-:-:S03]  /*17b0*/  FADD R14, R14, -R13 ;  /* 0x8000000d0e0e7221 */ /* 0x001fc60000000000 */
[----:B------:R-:W-:Y:S01]  /*17c0*/  FFMA R15, R12, R12, R15 ;  /* 0x0000000c0c0f7223 */ /* 0x000fe2000000000f */
[----:B------:R-:W-:Y:S01]  /*17d0*/  FMUL R14, R14, R3 ;  /* 0x000000030e0e7220 */ /* 0x000fe20000400000 */
[----:B------:R-:W-:-:S03]  /*17e0*/  FADD R17, R18, -R17 ;  /* 0x8000001112117221 */ /* 0x000fc60000000000 */
[----:B------:R-:W-:Y:S01]  /*17f0*/  FFMA R15, R14, R14, R15 ;  /* 0x0000000e0e0f7223 */ /* 0x000fe2000000000f */
[----:B------:R-:W-:-:S04]  /*1800*/  FMUL R16, R17, R16 ;  /* 0x0000001011107220 */ /* 0x000fc80000400000 */
[----:B------:R-:W-:-:S07]  /*1810*/  FFMA R15, R16, R16, R15 ;  /* 0x00000010100f7223 */ /* 0x000fce000000000f */
.L_x_15:
[----:B------:R-:W-:Y:S05]  /*1820*/  @!P1 BRA `(.L_x_14) ;  /* 0x0000000000a89947 */ /* 0x000fea0003800000 */
[----:B------:R-:W-:Y:S02]  /*1830*/  ISETP.NE.AND P1, PT, R21, 0x1, PT ;  /* 0x000000011500780c */ /* 0x000fe40003f25270 */
[----:B------:R-:W-:-:S04]  /*1840*/  LOP3.LUT R3, R8, 0x1, RZ, 0xc0, !PT ;  /* 0x0000000108037812 */ /* 0x000fc800078ec0ff */
[----:B------:R-:W-:-:S07]  /*1850*/  ISETP.NE.U32.AND P3, PT, R3, 0x1, PT ;  /* 0x000000010300780c */ /* 0x000fce0003f65070 */
[----:B------:R-:W-:Y:S06]  /*1860*/  @!P1 BRA `(.L_x_16) ;  /* 0x0000000000589947 */ /* 0x000fec0003800000 */
[----:B------:R-:W1:Y:S01]  /*1870*/  S2UR UR19, SR_CgaCtaId ;  /* 0x00000000001379c3 */ /* 0x000e620000008800 */
[----:B------:R-:W-:Y:S01]  /*1880*/  UMOV UR18, 0x400 ;  /* 0x0000040000127882 */ /* 0x000fe20000000000 */
[----:B------:R-:W-:Y:S02]  /*1890*/  UIADD3 UR11, UPT, UPT, UR13, UR12, URZ ;  /* 0x0000000c0d0b7290 */ /* 0x000fe4000fffe0ff */
[----:B------:R-:W-:Y:S01]  /*18a0*/  IADD3 R3, PT, PT, R2, UR12, RZ ;  /* 0x0000000c02037c10 */ /* 0x000fe2000fffe0ff */
[----:B------:R-:W-:-:S03]  /*18b0*/  UIADD3 UR12, UPT, UPT, UR12, 0x2, URZ ;  /* 0x000000020c0c7890 */ /* 0x000fc6000fffe0ff */
[----:B------:R-:W-:-:S05]  /*18c0*/  LEA R3, R3, UR24, 0x2 ;  /* 0x0000001803037c11 */ /* 0x000fca000f8e10ff */
[----:B------:R-:W-:Y:S04]  /*18d0*/  LDS R12, [R3] ;  /* 0x00000000030c7984 */ /* 0x000fe80000000800 */
[----:B------:R-:W-:Y:S01]  /*18e0*/  LDS R14, [R3+0x4] ;  /* 0x00000400030e7984 */ /* 0x000fe20000000800 */
[----:B-1----:R-:W-:-:S04]  /*18f0*/  ULEA UR18, UR19, UR18, 0x18 ;  /* 0x0000001213127291 */ /* 0x002fc8000f8ec0ff */
[----:B------:R-:W-:Y:S02]  /*1900*/  ULEA UR11, UR11, UR18, 0x2 ;  /* 0x000000120b0b7291 */ /* 0x000fe4000f8e10ff */
[----:B------:R-:W-:Y:S02]  /*1910*/  ULEA UR18, UR4, UR6, 0x2 ;  /* 0x0000000604127291 */ /* 0x000fe4000f8e10ff */
[----:B------:R-:W-:-:S05]  /*1920*/  UIADD3 UR4, UPT, UPT, UR4, 0x2, URZ ;  /* 0x0000000204047890 */ /* 0x000fca000fffe0ff */
[----:B------:R-:W1:Y:S04]  /*1930*/  LDS R13, [UR11] ;  /* 0x0000000bff0d7984 */ /* 0x000e680008000800 */
[----:B------:R-:W2:Y:S04]  /*1940*/  LDS R17, [UR18] ;  /* 0x00000012ff117984 */ /* 0x000ea80008000800 */
[----:B------:R-:W3:Y:S04]  /*1950*/  LDS R19, [UR11+0x4] ;  /* 0x0000040bff137984 */ /* 0x000ee80008000800 */
[----:B------:R-:W4:Y:S01]  /*1960*/  LDS R23, [UR18+0x4] ;  /* 0x00000412ff177984 */ /* 0x000f220008000800 */
[----:B-1----:R-:W-:-:S04]  /*1970*/  FADD R12, R12, -R13 ;  /* 0x8000000d0c0c7221 */ /* 0x002fc80000000000 */
[----:B--2---:R-:W-:Y:S01]  /*1980*/  FMUL R12, R12, R17 ;  /* 0x000000110c0c7220 */ /* 0x004fe20000400000 */
[----:B---3--:R-:W-:-:S03]  /*1990*/  FADD R14, R14, -R19 ;  /* 0x800000130e0e7221 */ /* 0x008fc60000000000 */
[----:B------:R-:W-:Y:S01]  /*19a0*/  FFMA R15, R12, R12, R15 ;  /* 0x0000000c0c0f7223 */ /* 0x000fe2000000000f */
[----:B----4-:R-:W-:-:S04]  /*19b0*/  FMUL R14, R14, R23 ;  /* 0x000000170e0e7220 */ /* 0x010fc80000400000 */
[----:B------:R-:W-:-:S07]  /*19c0*/  FFMA R15, R14, R14, R15 ;  /* 0x0000000e0e0f7223 */ /* 0x000fce000000000f */
.L_x_16:
[----:B------:R-:W-:Y:S05]  /*19d0*/  @!P3 BRA `(.L_x_14) ;  /* 0x00000000003cb947 */ /* 0x000fea0003800000 */
[----:B------:R-:W1:Y:S01]  /*19e0*/  S2UR UR18, SR_CgaCtaId ;  /* 0x00000000001279c3 */ /* 0x000e620000008800 */
[----:B------:R-:W-:Y:S02]  /*19f0*/  UIADD3 UR11, UPT, UPT, UR13, UR12, URZ ;  /* 0x0000000c0d0b7290 */ /* 0x000fe4000fffe0ff */
[----:B------:R-:W-:Y:S01]  /*1a00*/  IADD3 R2, PT, PT, R2, UR12, RZ ;  /* 0x0000000c02027c10 */ /* 0x000fe2000fffe0ff */
[----:B------:R-:W-:Y:S01]  /*1a10*/  ULEA UR12, UR4, UR6, 0x2 ;  /* 0x00000006040c7291 */ /* 0x000fe2000f8e10ff */
[----:B------:R-:W-:Y:S02]  /*1a20*/  UMOV UR13, 0x400 ;  /* 0x00000400000d7882 */ /* 0x000fe40000000000 */
[----:B------:R-:W-:Y:S01]  /*1a30*/  LEA R2, R2, UR24, 0x2 ;  /* 0x0000001802027c11 */ /* 0x000fe2000f8e10ff */
[----:B------:R-:W-:-:S05]  /*1a40*/  UIADD3 UR4, UPT, UPT, UR4, 0x1, URZ ;  /* 0x0000000104047890 */ /* 0x000fca000fffe0ff */
[----:B------:R-:W-:Y:S04]  /*1a50*/  LDS R2, [R2] ;  /* 0x0000000002027984 */ /* 0x000fe80000000800 */
[----:B------:R-:W-:Y:S01]  /*1a60*/  LDS R12, [UR12] ;  /* 0x0000000cff0c7984 */ /* 0x000fe20008000800 */
[----:B-1----:R-:W-:-:S04]  /*1a70*/  ULEA UR13, UR18, UR13, 0x18 ;  /* 0x0000000d120d7291 */ /* 0x002fc8000f8ec0ff */
[----:B------:R-:W-:-:S09]  /*1a80*/  ULEA UR11, UR11, UR13, 0x2 ;  /* 0x0000000d0b0b7291 */ /* 0x000fd2000f8e10ff */
[----:B------:R-:W1:Y:S02]  /*1a90*/  LDS R3, [UR11] ;  /* 0x0000000bff037984 */ /* 0x000e640008000800 */
[----:B-1----:R-:W-:-:S04]  /*1aa0*/  FADD R3, R2, -R3 ;  /* 0x8000000302037221 */ /* 0x002fc80000000000 */
[----:B------:R-:W-:-:S04]  /*1ab0*/  FMUL R12, R12, R3 ;  /* 0x000000030c0c7220 */ /* 0x000fc80000400000 */
[----:B------:R-:W-:-:S07]  /*1ac0*/  FFMA R15, R12, R12, R15 ;  /* 0x0000000c0c0f7223 */ /* 0x000fce000000000f */
.L_x_14:
[----:B------:R-:W-:Y:S05]  /*1ad0*/  @P2 BRA `(.L_x_17) ;  /* 0xfffffff400942947 */ /* 0x000fea000383ffff */
[----:B------:R-:W1:Y:S01]  /*1ae0*/  LDC R14, c[0x0][0x3b4] ;  /* 0x0000ed00ff0e7b82 */ /* 0x000e620000000800 */
[----:B------:R-:W-:Y:S01]  /*1af0*/  BSSY.RECONVERGENT B0, `(.L_x_18) ;  /* 0x000000c000007945 */ /* 0x000fe20003800200 */
[----:B-1----:R-:W1:Y:S08]  /*1b00*/  MUFU.RCP R3, R14 ;  /* 0x0000000e00037308 */ /* 0x002e700000001000 */
[----:B------:R-:W2:Y:S01]  /*1b10*/  FCHK P0, -R15, R14 ;  /* 0x0000000e0f007302 */ /* 0x000ea20000000100 */
[----:B-1----:R-:W-:-:S04]  /*1b20*/  FFMA R2, R3, -R14, 1 ;  /* 0x3f80000003027423 */ /* 0x002fc8000000080e */
[----:B------:R-:W-:-:S04]  /*1b30*/  FFMA R2, R3, R2, R3 ;  /* 0x0000000203027223 */ /* 0x000fc80000000003 */
[----:B------:R-:W-:-:S04]  /*1b40*/  FFMA R12, R2, -R15, RZ ;  /* 0x8000000f020c7223 */ /* 0x000fc800000000ff */
[----:B------:R-:W-:-:S04]  /*1b50*/  FFMA R3, R12, -R14, -R15 ;  /* 0x8000000e0c037223 */ /* 0x000fc8000000080f */
[----:B------:R-:W-:Y:S01]  /*1b60*/  FFMA R2, R2, R3, R12 ;  /* 0x0000000302027223 */ /* 0x000fe2000000000c */
[----:B--2---:R-:W-:Y:S06]  /*1b70*/  @!P0 BRA `(.L_x_19) ;  /* 0x00000000000c8947 */ /* 0x004fec0003800000 */
[----:B------:R-:W-:Y:S01]  /*1b80*/  FADD R3, -R15, -RZ ;  /* 0x800000ff0f037221 */ /* 0x000fe20000000100 */
[----:B------:R-:W-:-:S07]  /*1b90*/  MOV R12, 0x1bb0 ;  /* 0x00001bb0000c7802 */ /* 0x000fce0000000f00 */
[----:B0----5:R-:W-:Y:S05]  /*1ba0*/  CALL.REL.NOINC `($__internal_1_$__cuda_sm3x_div_rn_noftz_f32_slowpath) ;  /* 0x0000000400447944 */ /* 0x021fea0003c00000 */
.L_x_19:
[----:B------:R-:W-:Y:S05]  /*1bb0*/  BSYNC.RECONVERGENT B0 ;  /* 0x0000000000007941 */ /* 0x000fea0003800200 */
.L_x_18:
[----:B------:R-:W1:Y:S01]  /*1bc0*/  S2UR UR11, SR_CgaCtaId ;  /* 0x00000000000b79c3 */ /* 0x000e620000008800 */
[----:B------:R-:W-:Y:S01]  /*1bd0*/  UMOV UR10, 0x400 ;  /* 0x00000400000a7882 */ /* 0x000fe20000000000 */
[----:B------:R-:W-:Y:S01]  /*1be0*/  UIMAD UR4, UR23, UR9, UR8 ;  /* 0x00000009170472a4 */ /* 0x000fe2000f8e0208 */
[----:B------:R-:W-:Y:S02]  /*1bf0*/  HFMA2 R12, -RZ, RZ, 3.7421875, 0 ;  /* 0x437c0000ff0c7431 */ /* 0x000fe400000001ff */
[----:B------:R-:W-:Y:S01]  /*1c00*/  IMAD.MOV.U32 R3, RZ, RZ, 0x3bbb989d ;  /* 0x3bbb989dff037424 */ /* 0x000fe200078e00ff */
[----:B------:R-:W-:-:S03]  /*1c10*/  UIADD3 UR9, UPT, UPT, UR9, 0x1, URZ ;  /* 0x0000000109097890 */ /* 0x000fc6000fffe0ff */
[----:B------:R-:W-:Y:S01]  /*1c20*/  FFMA.SAT R3, R2, R3, 0.5 ;  /* 0x3f00000002037423 */ /* 0x000fe20000002003 */
[----:B------:R-:W-:-:S03]  /*1c30*/  UISETP.NE.AND UP0, UPT, UR9, UR25, UPT ;  /* 0x000000190900728c */ /* 0x000fc6000bf05270 */
[----:B------:R-:W-:-:S04]  /*1c40*/  FFMA.RM R3, R3, R12, 12582913 ;  /* 0x4b40000103037423 */ /* 0x000fc8000000400c */
[C---:B------:R-:W-:Y:S01]  /*1c50*/  FADD R13, R3.reuse, -12583039 ;  /* 0xcb40007f030d7421 */ /* 0x040fe20000000000 */
[----:B------:R-:W-:-:S03]  /*1c60*/  SHF.L.U32 R3, R3, 0x17, RZ ;  /* 0x0000001703037819 */ /* 0x000fc600000006ff */
[----:B------:R-:W-:Y:S01]  /*1c70*/  FFMA R13, R2, 1.4426950216293334961, -R13 ;  /* 0x3fb8aa3b020d7823 */ /* 0x000fe2000000080d */
[----:B-1----:R-:W-:-:S03]  /*1c80*/  ULEA UR10, UR11, UR10, 0x18 ;  /* 0x0000000a0b0a7291 */ /* 0x002fc6000f8ec0ff */
[----:B------:R-:W-:Y:S01]  /*1c90*/  FFMA R13, R2, 1.925963033500011079e-08, R13 ;  /* 0x32a57060020d7823 */ /* 0x000fe2000000000d */
[----:B------:R-:W-:-:S03]  /*1ca0*/  ULEA UR4, UR4, UR10, 0x2 ;  /* 0x0000000a04047291 */ /* 0x000fc6000f8e10ff */
[----:B------:R-:W1:Y:S06]  /*1cb0*/  MUFU.EX2 R2, R13 ;  /* 0x0000000d00027308 */ /* 0x000e6c0000000800 */
[----:B------:R-:W2:Y:S01]  /*1cc0*/  LDS R12, [UR4] ;  /* 0x00000004ff0c7984 */ /* 0x000ea20008000800 */
[----:B-1----:R-:W-:-:S04]  /*1cd0*/  FMUL R3, R3, R2 ;  /* 0x0000000203037220 */ /* 0x002fc80000400000 */
[----:B------:R-:W-:-:S04]  /*1ce0*/  FMUL R2, R3, R6 ;  /* 0x0000000603027220 */ /* 0x000fc80000400000 */
[----:B--2--5:R-:W-:Y:S01]  /*1cf0*/  FFMA R7, R2, R12, R7 ;  /* 0x0000000c02077223 */ /* 0x024fe20000000007 */
[----:B------:R-:W-:Y:S06]  /*1d00*/  BRA.U UP0, `(.L_x_20) ;  /* 0xfffffff100f47547 */ /* 0x000fec000b83ffff */
[----:B------:R-:W-:-:S04]  /*1d10*/  UIADD3 UR8, UPT, UPT, UR8, 0x1, URZ ;  /* 0x0000000108087890 */ /* 0x000fc8000fffe0ff */
[----:B------:R-:W-:-:S09]  /*1d20*/  UISETP.NE.AND UP0, UPT, UR8, UR25, UPT ;  /* 0x000000190800728c */ /* 0x000fd2000bf05270 */
[----:B------:R-:W-:Y:S05]  /*1d30*/  BRA.U UP0, `(.L_x_21) ;  /* 0xfffffff100e47547 */ /* 0x000fea000b83ffff */
.L_x_0:
[----:B-----5:R-:W-:Y:S01]  /*1d40*/  STG.E desc[UR14][R4.64], R7 ;  /* 0x0000000704007986 */ /* 0x020fe2000c10190e */
[----:B------:R-:W-:Y:S05]  /*1d50*/  EXIT ;  /* 0x000000000000794d */ /* 0x000fea0003800000 */
        .weak           $__internal_0_$__cuda_sm20_rcp_rn_f32_slowpath
        .type           $__internal_0_$__cuda_sm20_rcp_rn_f32_slowpath,@function
        .size           $__internal_0_$__cuda_sm20_rcp_rn_f32_slowpath,($__internal_1_$__cuda_sm3x_div_rn_noftz_f32_slowpath - $__internal_0_$__cuda_sm20_rcp_rn_f32_slowpath)
$__internal_0_$__cuda_sm20_rcp_rn_f32_slowpath:
[----:B------:R-:W-:Y:S01]  /*1d60*/  SHF.L.U32 R2, R0, 0x1, RZ ;  /* 0x0000000100027819 */ /* 0x000fe200000006ff */
[----:B------:R-:W-:Y:S03]  /*1d70*/  BSSY.RECONVERGENT B1, `(.L_x_22) ;  /* 0x0000030000017945 */ /* 0x000fe60003800200 */
[----:B------:R-:W-:-:S04]  /*1d80*/  SHF.R.U32.HI R2, RZ, 0x18, R2 ;  /* 0x00000018ff027819 */ /* 0x000fc80000011602 */
[----:B------:R-:W-:-:S13]  /*1d90*/  ISETP.NE.U32.AND P0, PT, R2, RZ, PT ;  /* 0x000000ff0200720c */ /* 0x000fda0003f05070 */
[----:B------:R-:W-:Y:S05]  /*1da0*/  @P0 BRA `(.L_x_23) ;  /* 0x0000000000280947 */ /* 0x000fea0003800000 */
[----:B------:R-:W-:-:S05]  /*1db0*/  IMAD.SHL.U32 R2, R0, 0x2, RZ ;  /* 0x0000000200027824 */ /* 0x000fca00078e00ff */
[----:B------:R-:W-:-:S13]  /*1dc0*/  ISETP.NE.AND P0, PT, R2, RZ, PT ;  /* 0x000000ff0200720c */ /* 0x000fda0003f05270 */
[----:B------:R-:W-:Y:S01]  /*1dd0*/  @P0 FFMA R8, R0, 1.84467440737095516160e+19, RZ ;  /* 0x5f80000000080823 */ /* 0x000fe200000000ff */
[----:B------:R-:W-:Y:S08]  /*1de0*/  @!P0 MUFU.RCP R3, R0 ;  /* 0x0000000000038308 */ /* 0x000ff00000001000 */
[----:B------:R-:W0:Y:S02]  /*1df0*/  @P0 MUFU.RCP R11, R8 ;  /* 0x00000008000b0308 */ /* 0x000e240000001000 */
[----:B0-----:R-:W-:-:S04]  /*1e00*/  @P0 FFMA R2, R8, R11, -1 ;  /* 0xbf80000008020423 */ /* 0x001fc8000000000b */
[----:B------:R-:W-:-:S04]  /*1e10*/  @P0 FADD.FTZ R2, -R2, -RZ ;  /* 0x800000ff02020221 */ /* 0x000fc80000010100 */
[----:B------:R-:W-:-:S04]  /*1e20*/  @P0 FFMA R2, R11, R2, R11 ;  /* 0x000000020b020223 */ /* 0x000fc8000000000b */
[----:B------:R-:W-:Y:S01]  /*1e30*/  @P0 FFMA R3, R2, 1.84467440737095516160e+19, RZ ;  /* 0x5f80000002030823 */ /* 0x000fe200000000ff */
[----:B------:R-:W-:Y:S06]  /*1e40*/  BRA `(.L_x_24) ;  /* 0x0000000000887947 */ /* 0x000fec0003800000 */
.L_x_23:
[----:B------:R-:W-:-:S04]  /*1e50*/  IADD3 R3, PT, PT, R2, -0xfd, RZ ;  /* 0xffffff0302037810 */ /* 0x000fc80007ffe0ff */
[----:B------:R-:W-:-:S13]  /*1e60*/  ISETP.GT.U32.AND P0, PT, R3, 0x1, PT ;  /* 0x000000010300780c */ /* 0x000fda0003f04070 */
[----:B------:R-:W-:Y:S05]  /*1e70*/  @P0 BRA `(.L_x_25) ;  /* 0x0000000000780947 */ /* 0x000fea0003800000 */
[----:B------:R-:W-:Y:S02]  /*1e80*/  LOP3.LUT R8, R0, 0x7fffff, RZ, 0xc0, !PT ;  /* 0x007fffff00087812 */ /* 0x000fe400078ec0ff */
[----:B------:R-:W-:Y:S02]  /*1e90*/  MOV R14, 0x3 ;  /* 0x00000003000e7802 */ /* 0x000fe40000000f00 */
[----:B------:R-:W-:Y:S02]  /*1ea0*/  LOP3.LUT R8, R8, 0x3f800000, RZ, 0xfc, !PT ;  /* 0x3f80000008087812 */ /* 0x000fe400078efcff */
[----:B------:R-:W-:Y:S02]  /*1eb0*/  SHF.L.U32 R15, R14, R3, RZ ;  /* 0x000000030e0f7219 */ /* 0x000fe400000006ff */
[----:B------:R-:W0:Y:S02]  /*1ec0*/  MUFU.RCP R11, R8 ;  /* 0x00000008000b7308 */ /* 0x000e240000001000 */
[----:B0-----:R-:W-:-:S04]  /*1ed0*/  FFMA R12, R8, R11, -1 ;  /* 0xbf800000080c7423 */ /* 0x001fc8000000000b */
[----:B------:R-:W-:-:S04]  /*1ee0*/  FADD.FTZ R12, -R12, -RZ ;  /* 0x800000ff0c0c7221 */ /* 0x000fc80000010100 */
[CCC-:B------:R-:W-:Y:S01]  /*1ef0*/  FFMA.RM R13, R11.reuse, R12.reuse, R11.reuse ;  /* 0x0000000c0b0d7223 */ /* 0x1c0fe2000000400b */
[----:B------:R-:W-:-:S04]  /*1f00*/  FFMA.RP R12, R11, R12, R11 ;  /* 0x0000000c0b0c7223 */ /* 0x000fc8000000800b */
[C---:B------:R-:W-:Y:S02]  /*1f10*/  LOP3.LUT R11, R13.reuse, 0x7fffff, RZ, 0xc0, !PT ;  /* 0x007fffff0d0b7812 */ /* 0x040fe400078ec0ff */
[----:B------:R-:W-:Y:S02]  /*1f20*/  FSETP.NEU.FTZ.AND P0, PT, R13, R12, PT ;  /* 0x0000000c0d00720b */ /* 0x000fe40003f1d000 */
[----:B------:R-:W-:Y:S02]  /*1f30*/  LOP3.LUT R12, R11, 0x800000, RZ, 0xfc, !PT ;  /* 0x008000000b0c7812 */ /* 0x000fe400078efcff */
[----:B------:R-:W-:Y:S02]  /*1f40*/  SEL R11, RZ, 0xffffffff, !P0 ;  /* 0xffffffffff0b7807 */ /* 0x000fe40004000000 */
[----:B------:R-:W-:Y:S02]  /*1f50*/  LOP3.LUT R8, R15, R12, RZ, 0xc0, !PT ;  /* 0x0000000c0f087212 */ /* 0x000fe400078ec0ff */
[----:B------:R-:W-:-:S02]  /*1f60*/  IADD3 R11, PT, PT, -R11, RZ, RZ ;  /* 0x000000ff0b0b7210 */ /* 0x000fc40007ffe1ff */
[-C--:B------:R-:W-:Y:S02]  /*1f70*/  SHF.R.U32.HI R8, RZ, R3.reuse, R8 ;  /* 0x00000003ff087219 */ /* 0x080fe40000011608 */
[----:B------:R-:W-:Y:S02]  /*1f80*/  LOP3.LUT P1, RZ, R11, R3, R12, 0xf8, !PT ;  /* 0x000000030bff7212 */ /* 0x000fe4000782f80c */
[C---:B------:R-:W-:Y:S02]  /*1f90*/  LOP3.LUT P0, RZ, R8.reuse, 0x1, RZ, 0xc0, !PT ;  /* 0x0000000108ff7812 */ /* 0x040fe4000780c0ff */
[----:B------:R-:W-:-:S04]  /*1fa0*/  LOP3.LUT P2, RZ, R8, 0x2, RZ, 0xc0, !PT ;  /* 0x0000000208ff7812 */ /* 0x000fc8000784c0ff */
[----:B------:R-:W-:Y:S02]  /*1fb0*/  PLOP3.LUT P0, PT, P0, P1, P2, 0xe0, 0x0 ;  /* 0x000000000000781c */ /* 0x000fe40000703c20 */
[----:B------:R-:W-:Y:S02]  /*1fc0*/  LOP3.LUT P1, RZ, R0, 0x7fffff, RZ, 0xc0, !PT ;  /* 0x007fffff00ff7812 */ /* 0x000fe4000782c0ff */
[----:B------:R-:W-:-:S05]  /*1fd0*/  SEL R3, RZ, 0x1, !P0 ;  /* 0x00000001ff037807 */ /* 0x000fca0004000000 */
[----:B------:R-:W-:-:S05]  /*1fe0*/  IMAD.MOV R3, RZ, RZ, -R3 ;  /* 0x000000ffff037224 */ /* 0x000fca00078e0a03 */
[----:B------:R-:W-:Y:S02]  /*1ff0*/  ISETP.GE.AND P0, PT, R3, RZ, PT ;  /* 0x000000ff0300720c */ /* 0x000fe40003f06270 */
[----:B------:R-:W-:-:S04]  /*2000*/  IADD3 R3, PT, PT, R2, -0xfc, RZ ;  /* 0xffffff0402037810 */ /* 0x000fc80007ffe0ff */
[----:B------:R-:W-:-:S07]  /*2010*/  SHF.R.U32.HI R3, RZ, R3, R12 ;  /* 0x00000003ff037219 */ /* 0x000fce000001160c */
[----:B------:R-:W-:-:S04]  /*2020*/  @!P0 IADD3 R3, PT, PT, R3, 0x1, RZ ;  /* 0x0000000103038810 */ /* 0x000fc80007ffe0ff */
[----:B------:R-:W-:-:S04]  /*2030*/  @!P1 SHF.L.U32 R3, R3, 0x1, RZ ;  /* 0x0000000103039819 */ /* 0x000fc800000006ff */
[----:B------:R-:W-:Y:S01]  /*2040*/  LOP3.LUT R3, R3, 0x80000000, R0, 0xf8, !PT ;  /* 0x8000000003037812 */ /* 0x000fe200078ef800 */
[----:B------:R-:W-:Y:S06]  /*2050*/  BRA `(.L_x_24) ;  /* 0x0000000000047947 */ /* 0x000fec0003800000 */
.L_x_25:
[----:B------:R0:W1:Y:S02]  /*2060*/  MUFU.RCP R3, R0 ;  /* 0x0000000000037308 */ /* 0x0000640000001000 */
.L_x_24:
[----:B------:R-:W-:Y:S05]  /*2070*/  BSYNC.RECONVERGENT B1 ;  /* 0x0000000000017941 */ /* 0x000fea0003800200 */
.L_x_22:
[----:B01----:R-:W-:Y:S02]  /*2080*/  IMAD.MOV.U32 R0, RZ, RZ, R3 ;  /* 0x000000ffff007224 */ /* 0x003fe400078e0003 */
[----:B------:R-:W-:Y:S01]  /*2090*/  HFMA2 R3, -RZ, RZ, 0, 0 ;  /* 0x00000000ff037431 */ /* 0x000fe200000001ff */
[----:B------:R-:W-:-:S04]  /*20a0*/  MOV R2, R6 ;  /* 0x0000000600027202 */ /* 0x000fc80000000f00 */
[----:B------:R-:W-:Y:S05]  /*20b0*/  RET.REL.NODEC R2 `(_Z3fevPKfS0_S0_S0_Pfiiif) ;  /* 0xffffffdc02d07950 */ /* 0x000fea0003c3ffff */
        .weak           $__internal_1_$__cuda_sm3x_div_rn_noftz_f32_slowpath
        .type           $__internal_1_$__cuda_sm3x_div_rn_noftz_f32_slowpath,@function
        .size           $__internal_1_$__cuda_sm3x_div_rn_noftz_f32_slowpath,(.L_x_71 - $__internal_1_$__cuda_sm3x_div_rn_noftz_f32_slowpath)
$__internal_1_$__cuda_sm3x_div_rn_noftz_f32_slowpath:
[----:B------:R-:W-:Y:S01]  /*20c0*/  SHF.R.U32.HI R13, RZ, 0x17, R0 ;  /* 0x00000017ff0d7819 */ /* 0x000fe20000011600 */
[----:B------:R-:W-:Y:S01]  /*20d0*/  BSSY.RECONVERGENT B1, `(.L_x_26) ;  /* 0x0000063000017945 */ /* 0x000fe20003800200 */
[----:B------:R-:W-:Y:S02]  /*20e0*/  SHF.R.U32.HI R2, RZ, 0x17, R3 ;  /* 0x00000017ff027819 */ /* 0x000fe40000011603 */
[----:B------:R-:W-:Y:S02]  /*20f0*/  LOP3.LUT R13, R13, 0xff, RZ, 0xc0, !PT ;  /* 0x000000ff0d0d7812 */ /* 0x000fe400078ec0ff */
[----:B------:R-:W-:Y:S02]  /*2100*/  LOP3.LUT R18, R2, 0xff, RZ, 0xc0, !PT ;  /* 0x000000ff02127812 */ /* 0x000fe400078ec0ff */
[----:B------:R-:W-:Y:S02]  /*2110*/  IADD3 R15, PT, PT, R13, -0x1, RZ ;  /* 0xffffffff0d0f7810 */ /* 0x000fe40007ffe0ff */
[----:B------:R-:W-:Y:S01]  /*2120*/  MOV R2, R0 ;  /* 0x0000000000027202 */ /* 0x000fe20000000f00 */
[----:B------:R-:W-:Y:S01]  /*2130*/  VIADD R16, R18, 0xffffffff ;  /* 0xffffffff12107836 */ /* 0x000fe20000000000 */
[----:B------:R-:W-:-:S04]  /*2140*/  ISETP.GT.U32.AND P0, PT, R15, 0xfd, PT ;  /* 0x000000fd0f00780c */ /* 0x000fc80003f04070 */
[----:B------:R-:W-:-:S13]  /*2150*/  ISETP.GT.U32.OR P0, PT, R16, 0xfd, P0 ;  /* 0x000000fd1000780c */ /* 0x000fda0000704470 */
[----:B------:R-:W-:Y:S01]  /*2160*/  @!P0 MOV R14, RZ ;  /* 0x000000ff000e8202 */ /* 0x000fe20000000f00 */
[----:B------:R-:W-:Y:S06]  /*2170*/  @!P0 BRA `(.L_x_27) ;  /* 0x00000000005c8947 */ /* 0x000fec0003800000 */
[----:B------:R-:W-:Y:S02]  /*2180*/  FSETP.GTU.FTZ.AND P0, PT, |R3|, +INF , PT ;  /* 0x7f8000000300780b */ /* 0x000fe40003f1c200 */
[----:B------:R-:W-:-:S04]  /*2190*/  FSETP.GTU.FTZ.AND P1, PT, |R0|, +INF , PT ;  /* 0x7f8000000000780b */ /* 0x000fc80003f3c200 */
[----:B------:R-:W-:-:S13]  /*21a0*/  PLOP3.LUT P0, PT, P0, P1, PT, 0xf8, 0x8f ;  /* 0x00000000008f781c */ /* 0x000fda0000703f70 */
[----:B------:R-:W-:Y:S05]  /*21b0*/  @P0 BRA `(.L_x_28) ;  /* 0x00000004004c0947 */ /* 0x000fea0003800000 */
[----:B------:R-:W-:-:S13]  /*21c0*/  LOP3.LUT P0, RZ, R2, 0x7fffffff, R3, 0xc8, !PT ;  /* 0x7fffffff02ff7812 */ /* 0x000fda000780c803 */
[----:B------:R-:W-:Y:S05]  /*21d0*/  @!P0 BRA `(.L_x_29) ;  /* 0x00000004003c8947 */ /* 0x000fea0003800000 */
[C---:B------:R-:W-:Y:S02]  /*21e0*/  FSETP.NEU.FTZ.AND P2, PT, |R3|.reuse, +INF , PT ;  /* 0x7f8000000300780b */ /* 0x040fe40003f5d200 */
[----:B------:R-:W-:Y:S02]  /*21f0*/  FSETP.NEU.FTZ.AND P1, PT, |R0|, +INF , PT ;  /* 0x7f8000000000780b */ /* 0x000fe40003f3d200 */
[----:B------:R-:W-:-:S11]  /*2200*/  FSETP.NEU.FTZ.AND P0, PT, |R3|, +INF , PT ;  /* 0x7f8000000300780b */ /* 0x000fd60003f1d200 */
[----:B------:R-:W-:Y:S05]  /*2210*/  @!P1 BRA !P2, `(.L_x_29) ;  /* 0x00000004002c9947 */ /* 0x000fea0005000000 */
[----:B------:R-:W-:-:S04]  /*2220*/  LOP3.LUT P2, RZ, R3, 0x7fffffff, RZ, 0xc0, !PT ;  /* 0x7fffffff03ff7812 */ /* 0x000fc8000784c0ff */
[----:B------:R-:W-:-:S13]  /*2230*/  PLOP3.LUT P1, PT, P1, P2, PT, 0x2f, 0xf2 ;  /* 0x0000000000f2781c */ /* 0x000fda0000f24577 */
[----:B------:R-:W-:Y:S05]  /*2240*/  @P1 BRA `(.L_x_30) ;  /* 0x0000000400181947 */ /* 0x000fea0003800000 */
[----:B------:R-:W-:-:S04]  /*2250*/  LOP3.LUT P1, RZ, R2, 0x7fffffff, RZ, 0xc0, !PT ;  /* 0x7fffffff02ff7812 */ /* 0x000fc8000782c0ff */
[----:B------:R-:W-:-:S13]  /*2260*/  PLOP3.LUT P0, PT, P0, P1, PT, 0x2f, 0xf2 ;  /* 0x0000000000f2781c */ /* 0x000fda0000702577 */
[----:B------:R-:W-:Y:S05]  /*2270*/  @P0 BRA `(.L_x_31) ;  /* 0x0000000400000947 */ /* 0x000fea0003800000 */
[----:B------:R-:W-:Y:S02]  /*2280*/  ISETP.GE.AND P0, PT, R16, RZ, PT ;  /* 0x000000ff1000720c */ /* 0x000fe40003f06270 */
[----:B------:R-:W-:-:S11]  /*2290*/  ISETP.GE.AND P1, PT, R15, RZ, PT ;  /* 0x000000ff0f00720c */ /* 0x000fd60003f26270 */
[----:B------:R-:W-:Y:S01]  /*22a0*/  @P0 MOV R14, RZ ;  /* 0x000000ff000e0202 */ /* 0x000fe20000000f00 */
[----:B------:R-:W-:Y:S02]  /*22b0*/  @!P0 IMAD.MOV.U32 R14, RZ, RZ, -0x40 ;  /* 0xffffffc0ff0e8424 */ /* 0x000fe400078e00ff */
[----:B------:R-:W-:Y:S01]  /*22c0*/  @!P0 FFMA R3, R3, 1.84467440737095516160e+19, RZ ;  /* 0x5f80000003038823 */ /* 0x000fe200000000ff */
[----:B------:R-:W-:Y:S02]  /*22d0*/  @!P1 FFMA R2, R0, 1.84467440737095516160e+19, RZ ;  /* 0x5f80000000029823 */ /* 0x000fe400000000ff */
[----:B------:R-:W-:-:S07]  /*22e0*/  @!P1 IADD3 R14, PT, PT, R14, 0x40, RZ ;  /* 0x000000400e0e9810 */ /* 0x000fce0007ffe0ff */
.L_x_27:
[----:B------:R-:W-:Y:S01]  /*22f0*/  LEA R15, R13, 0xc0800000, 0x17 ;  /* 0xc08000000d0f7811 */ /* 0x000fe200078eb8ff */
[----:B------:R-:W-:Y:S01]  /*2300*/  BSSY.RECONVERGENT B2, `(.L_x_32) ;  /* 0x0000036000027945 */ /* 0x000fe20003800200 */
[----:B------:R-:W-:Y:S02]  /*2310*/  IADD3 R18, PT, PT, R18, -0x7f, RZ ;  /* 0xffffff8112127810 */ /* 0x000fe40007ffe0ff */
[----:B------:R-:W-:-:S03]  /*2320*/  IADD3 R15, PT, PT, -R15, R2, RZ ;  /* 0x000000020f0f7210 */ /* 0x000fc60007ffe1ff */
[C---:B------:R-:W-:Y:S01]  /*2330*/  IMAD R2, R18.reuse, -0x800000, R3 ;  /* 0xff80000012027824 */ /* 0x040fe200078e0203 */
[----:B------:R0:W1:Y:S01]  /*2340*/  MUFU.RCP R16, R15 ;  /* 0x0000000f00107308 */ /* 0x0000620000001000 */
[----:B------:R-:W-:Y:S01]  /*2350*/  FADD.FTZ R17, -R15, -RZ ;  /* 0x800000ff0f117221 */ /* 0x000fe20000010100 */
[----:B0-----:R-:W-:-:S05]  /*2360*/  IADD3 R15, PT, PT, R18, 0x7f, -R13 ;  /* 0x0000007f120f7810 */ /* 0x001fca0007ffe80d */
[----:B------:R-:W-:Y:S02]  /*2370*/  IMAD.IADD R15, R15, 0x1, R14 ;  /* 0x000000010f0f7824 */ /* 0x000fe400078e020e */
[----:B-1----:R-:W-:-:S04]  /*2380*/  FFMA R19, R16, R17, 1 ;  /* 0x3f80000010137423 */ /* 0x002fc80000000011 */
[----:B------:R-:W-:-:S04]  /*2390*/  FFMA R3, R16, R19, R16 ;  /* 0x0000001310037223 */ /* 0x000fc80000000010 */
[----:B------:R-:W-:-:S04]  /*23a0*/  FFMA R16, R2, R3, RZ ;  /* 0x0000000302107223 */ /* 0x000fc800000000ff */
[----:B------:R-:W-:-:S04]  /*23b0*/  FFMA R19, R17, R16, R2 ;  /* 0x0000001011137223 */ /* 0x000fc80000000002 */
[----:B------:R-:W-:-:S04]  /*23c0*/  FFMA R16, R3, R19, R16 ;  /* 0x0000001303107223 */ /* 0x000fc80000000010 */
[----:B------:R-:W-:-:S04]  /*23d0*/  FFMA R17, R17, R16, R2 ;  /* 0x0000001011117223 */ /* 0x000fc80000000002 */
[----:B------:R-:W-:-:S05]  /*23e0*/  FFMA R2, R3, R17, R16 ;  /* 0x0000001103027223 */ /* 0x000fca0000000010 */
[----:B------:R-:W-:-:S04]  /*23f0*/  SHF.R.U32.HI R13, RZ, 0x17, R2 ;  /* 0x00000017ff0d7819 */ /* 0x000fc80000011602 */
[----:B------:R-:W-:-:S04]  /*2400*/  LOP3.LUT R13, R13, 0xff, RZ, 0xc0, !PT ;  /* 0x000000ff0d0d7812 */ /* 0x000fc800078ec0ff */
[----:B------:R-:W-:-:S04]  /*2410*/  IADD3 R18, PT, PT, R13, R15, RZ ;  /* 0x0000000f0d127210 */ /* 0x000fc80007ffe0ff */
[----:B------:R-:W-:-:S04]  /*2420*/  IADD3 R13, PT, PT, R18, -0x1, RZ ;  /* 0xffffffff120d7810 */ /* 0x000fc80007ffe0ff */
[----:B------:R-:W-:-:S13]  /*2430*/  ISETP.GE.U32.AND P0, PT, R13, 0xfe, PT ;  /* 0x000000fe0d00780c */ /* 0x000fda0003f06070 */
[----:B------:R-:W-:Y:S05]  /*2440*/  @!P0 BRA `(.L_x_33) ;  /* 0x0000000000808947 */ /* 0x000fea0003800000 */
[----:B------:R-:W-:-:S13]  /*2450*/  ISETP.GT.AND P0, PT, R18, 0xfe, PT ;  /* 0x000000fe1200780c */ /* 0x000fda0003f04270 */
[----:B------:R-:W-:Y:S05]  /*2460*/  @P0 BRA `(.L_x_34) ;  /* 0x00000000006c0947 */ /* 0x000fea0003800000 */
[----:B------:R-:W-:-:S13]  /*2470*/  ISETP.GE.AND P0, PT, R18, 0x1, PT ;  /* 0x000000011200780c */ /* 0x000fda0003f06270 */
[----:B------:R-:W-:Y:S05]  /*2480*/  @P0 BRA `(.L_x_35) ;  /* 0x0000000000740947 */ /* 0x000fea0003800000 */
[----:B------:R-:W-:Y:S02]  /*2490*/  ISETP.GE.AND P0, PT, R18, -0x18, PT ;  /* 0xffffffe81200780c */ /* 0x000fe40003f06270 */
[----:B------:R-:W-:-:S11]  /*24a0*/  LOP3.LUT R2, R2, 0x80000000, RZ, 0xc0, !PT ;  /* 0x8000000002027812 */ /* 0x000fd600078ec0ff */
[----:B------:R-:W-:Y:S05]  /*24b0*/  @!P0 BRA `(.L_x_35) ;  /* 0x0000000000688947 */ /* 0x000fea0003800000 */
[-C--:B------:R-:W-:Y:S01]  /*24c0*/  FFMA.RZ R13, R3, R17.reuse, R16 ;  /* 0x00000011030d7223 */ /* 0x080fe2000000c010 */
[----:B------:R-:W-:Y:S01]  /*24d0*/  IMAD.MOV R15, RZ, RZ, -R18 ;  /* 0x000000ffff0f7224 */ /* 0x000fe200078e0a12 */
[C---:B------:R-:W-:Y:S02]  /*24e0*/  ISETP.NE.AND P2, PT, R18.reuse, RZ, PT ;  /* 0x000000ff1200720c */ /* 0x040fe40003f45270 */
[C---:B------:R-:W-:Y:S02]  /*24f0*/  ISETP.NE.AND P1, PT, R18.reuse, RZ, PT ;  /* 0x000000ff1200720c */ /* 0x040fe40003f25270 */
[----:B------:R-:W-:Y:S01]  /*2500*/  LOP3.LUT R14, R13, 0x7fffff, RZ, 0xc0, !PT ;  /* 0x007fffff0d0e7812 */ /* 0x000fe200078ec0ff */
[CCC-:B------:R-:W-:Y:S01]  /*2510*/  FFMA.RP R13, R3.reuse, R17.reuse, R16.reuse ;  /* 0x00000011030d7223 */ /* 0x1c0fe20000008010 */
[----:B------:R-:W-:Y:S01]  /*2520*/  FFMA.RM R16, R3, R17, R16 ;  /* 0x0000001103107223 */ /* 0x000fe20000004010 */
[----:B------:R-:W-:Y:S02]  /*2530*/  IADD3 R3, PT, PT, R18, 0x20, RZ ;  /* 0x0000002012037810 */ /* 0x000fe40007ffe0ff */
[----:B------:R-:W-:-:S02]  /*2540*/  LOP3.LUT R14, R14, 0x800000, RZ, 0xfc, !PT ;  /* 0x008000000e0e7812 */ /* 0x000fc400078efcff */
[----:B------:R-:W-:Y:S02]  /*2550*/  FSETP.NEU.FTZ.AND P0, PT, R13, R16, PT ;  /* 0x000000100d00720b */ /* 0x000fe40003f1d000 */
[----:B------:R-:W-:Y:S02]  /*2560*/  SHF.L.U32 R3, R14, R3, RZ ;  /* 0x000000030e037219 */ /* 0x000fe400000006ff */
[----:B------:R-:W-:Y:S02]  /*2570*/  SEL R13, R15, RZ, P2 ;  /* 0x000000ff0f0d7207 */ /* 0x000fe40001000000 */
[----:B------:R-:W-:Y:S02]  /*2580*/  ISETP.NE.AND P1, PT, R3, RZ, P1 ;  /* 0x000000ff0300720c */ /* 0x000fe40000f25270 */
[----:B------:R-:W-:Y:S02]  /*2590*/  SHF.R.U32.HI R13, RZ, R13, R14 ;  /* 0x0000000dff0d7219 */ /* 0x000fe4000001160e */
[----:B------:R-:W-:-:S02]  /*25a0*/  PLOP3.LUT P0, PT, P0, P1, PT, 0xf8, 0x8f ;  /* 0x00000000008f781c */ /* 0x000fc40000703f70 */
[----:B------:R-:W-:Y:S02]  /*25b0*/  SHF.R.U32.HI R14, RZ, 0x1, R13 ;  /* 0x00000001ff0e7819 */ /* 0x000fe4000001160d */
[----:B------:R-:W-:-:S04]  /*25c0*/  SEL R3, RZ, 0x1, !P0 ;  /* 0x00000001ff037807 */ /* 0x000fc80004000000 */
[----:B------:R-:W-:-:S04]  /*25d0*/  LOP3.LUT R16, R3, 0x1, R14, 0xf8, !PT ;  /* 0x0000000103107812 */ /* 0x000fc800078ef80e */
[----:B------:R-:W-:-:S04]  /*25e0*/  LOP3.LUT R13, R16, R13, RZ, 0xc0, !PT ;  /* 0x0000000d100d7212 */ /* 0x000fc800078ec0ff */
[----:B------:R-:W-:-:S04]  /*25f0*/  IADD3 R13, PT, PT, R14, R13, RZ ;  /* 0x0000000d0e0d7210 */ /* 0x000fc80007ffe0ff */
[----:B------:R-:W-:Y:S01]  /*2600*/  LOP3.LUT R2, R13, R2, RZ, 0xfc, !PT ;  /* 0x000000020d027212 */ /* 0x000fe200078efcff */
[----:B------:R-:W-:Y:S06]  /*2610*/  BRA `(.L_x_35) ;  /* 0x0000000000107947 */ /* 0x000fec0003800000 */
.L_x_34:
[----:B------:R-:W-:-:S04]  /*2620*/  LOP3.LUT R2, R2, 0x80000000, RZ, 0xc0, !PT ;  /* 0x8000000002027812 */ /* 0x000fc800078ec0ff */
[----:B------:R-:W-:Y:S01]  /*2630*/  LOP3.LUT R2, R2, 0x7f800000, RZ, 0xfc, !PT ;  /* 0x7f80000002027812 */ /* 0x000fe200078efcff */
[----:B------:R-:W-:Y:S06]  /*2640*/  BRA `(.L_x_35) ;  /* 0x0000000000047947 */ /* 0x000fec0003800000 */
.L_x_33:
[----:B------:R-:W-:-:S07]  /*2650*/  LEA R2, R15, R2, 0x17 ;  /* 0x000000020f027211 */ /* 0x000fce00078eb8ff */
.L_x_35:
[----:B------:R-:W-:Y:S05]  /*2660*/  BSYNC.RECONVERGENT B2 ;  /* 0x0000000000027941 */ /* 0x000fea0003800200 */
.L_x_32:
[----:B------:R-:W-:Y:S05]  /*2670*/  BRA `(.L_x_36) ;  /* 0x0000000000207947 */ /* 0x000fea0003800000 */
.L_x_31:
[----:B------:R-:W-:-:S04]  /*2680*/  LOP3.LUT R2, R2, 0x80000000, R3, 0x48, !PT ;  /* 0x8000000002027812 */ /* 0x000fc800078e4803 */
[----:B------:R-:W-:Y:S01]  /*2690*/  LOP3.LUT R2, R2, 0x7f800000, RZ, 0xfc, !PT ;  /* 0x7f80000002027812 */ /* 0x000fe200078efcff */
[----:B------:R-:W-:Y:S06]  /*26a0*/  BRA `(.L_x_36) ;  /* 0x0000000000147947 */ /* 0x000fec0003800000 */
.L_x_30:
[----:B------:R-:W-:Y:S01]  /*26b0*/  LOP3.LUT R2, R2, 0x80000000, R3, 0x48, !PT ;  /* 0x8000000002027812 */ /* 0x000fe200078e4803 */
[----:B------:R-:W-:Y:S06]  /*26c0*/  BRA `(.L_x_36) ;  /* 0x00000000000c7947 */ /* 0x000fec0003800000 */
.L_x_29:
[----:B------:R-:W0:Y:S01]  /*26d0*/  MUFU.RSQ R2, -QNAN ;  /* 0xffc0000000027908 */ /* 0x000e220000001400 */
[----:B------:R-:W-:Y:S05]  /*26e0*/  BRA `(.L_x_36) ;  /* 0x0000000000047947 */ /* 0x000fea0003800000 */
.L_x_28:
[----:B------:R-:W-:-:S07]  /*26f0*/  FADD.FTZ R2, R3, R0 ;  /* 0x0000000003027221 */ /* 0x000fce0000010000 */
.L_x_36:
[----:B------:R-:W-:Y:S05]  /*2700*/  BSYNC.RECONVERGENT B1 ;  /* 0x0000000000017941 */ /* 0x000fea0003800200 */
.L_x_26:
[----:B------:R-:W-:-:S04]  /*2710*/  HFMA2 R13, -RZ, RZ, 0, 0 ;  /* 0x00000000ff0d7431 */ /* 0x000fc800000001ff */
[----:B0-----:R-:W-:Y:S05]  /*2720*/  RET.REL.NODEC R12 `(_Z3fevPKfS0_S0_S0_Pfiiif) ;  /* 0xffffffd80c347950 */ /* 0x001fea0003c3ffff */
.L_x_37:
[----:B------:R-:W-:-:S00]  /*2730*/  BRA `(.L_x_37) ;  /* 0xfffffffc00fc7947 */ /* 0x000fc0000383ffff */
[----:B------:R-:W-:-:S00]  /*2740*/  NOP ;  /* 0x0000000000007918 */ /* 0x000fc00000000000 */
        /* <DEDUP_REMOVED lines=11> */
.L_x_71:


//--------------------- .text._Z3ZevPKfS0_PfS0_iiif --------------------------
	.section	.text._Z3ZevPKfS0_PfS0_iiif,"ax",@progbits
	.align	128
        .global         _Z3ZevPKfS0_PfS0_iiif
        .type           _Z3ZevPKfS0_PfS0_iiif,@function
        .size           _Z3ZevPKfS0_PfS0_iiif,(.L_x_72 - _Z3ZevPKfS0_PfS0_iiif)
        .other          _Z3ZevPKfS0_PfS0_iiif,@"STO_CUDA_ENTRY STV_DEFAULT"
_Z3ZevPKfS0_PfS0_iiif:
.text._Z3ZevPKfS0_PfS0_iiif:
        /* <DEDUP_REMOVED lines=61> */
[----:B-1----:R-:W-:Y:S02]  /*03d0*/  @P0 IADD3 R6, PT, PT, R8, UR9, RZ ;  /* 0x0000000908060c10 */ /* 0x002fe4000fffe0ff */
[----:B------:R-:W-:-:S05]  /*03e0*/  @P0 IADD3 R13, PT, PT, R9, UR9, RZ ;  /* 0x00000009090d0c10 */ /* 0x000fca000fffe0ff */
        /* <DEDUP_REMOVED lines=9> */
[----:B--2---:R1:W-:Y:S01]  /*0480*/  @P0 STS [R19], R12 ;  /* 0x0000000c13000388 */ /* 0x0043e20000000800 */
[----:B------:R-:W-:Y:S06]  /*0490*/  BAR.SYNC.DEFER_BLOCKING 0x0 ;  /* 0x0000000000007b1d */ /* 0x000fec0000010000 */
[----:B------:R-:W2:Y:S01]  /*04a0*/  LDG.E R16, desc[UR14][R10.64] ;  /* 0x0000000e0a107981 */ /* 0x000ea2000c1e1900 */
[----:B------:R-:W-:Y:S01]  /*04b0*/  LEA R13, R7, UR22, 0x2 ;  /* 0x00000016070d7c11 */ /* 0x000fe2000f8e10ff */
[----:B------:R-:W-:-:S06]  /*04c0*/  @!UP0 USHF.L.U32 UR6, UR19, 0x2, URZ ;  /* 0x0000000213068899 */ /* 0x000fcc00080006ff */
[----:B------:R-:W-:-:S04]  /*04d0*/  @!P1 IADD3 R14, P3, PT, R10, UR6, RZ ;  /* 0x000000060a0e9c10 */ /* 0x000fc8000ff7e0ff */
[----:B0-----:R-:W-:Y:S01]  /*04e0*/  @!P1 IADD3.X R15, PT, PT, RZ, R11, RZ, P3, !PT ;  /* 0x0000000bff0f9210 */ /* 0x001fe20001ffe4ff */
[----:B--2---:R1:W-:Y:S01]  /*04f0*/  STS [R13], R16 ;  /* 0x000000100d007388 */ /* 0x0043e20000000800 */
[----:B------:R-:W-:Y:S06]  /*0500*/  BAR.SYNC.DEFER_BLOCKING 0x0 ;  /* 0x0000000000007b1d */ /* 0x000fec0000010000 */
[----:B------:R-:W2:Y:S01]  /*0510*/  @!P1 LDG.E R14, desc[UR14][R14.64] ;  /* 0x0000000e0e0e9981 */ /* 0x000ea2000c1e1900 */
[----:B------:R-:W-:-:S05]  /*0520*/  @!P2 IADD3 R2, PT, PT, R0, UR19, RZ ;  /* 0x000000130002ac10 */ /* 0x000fca000fffe0ff */
[----:B------:R-:W-:-:S04]  /*0530*/  @!P2 IMAD R7, R2, UR10, R3 ;  /* 0x0000000a0207ac24 */ /* 0x000fc8000f8e0203 */
[----:B------:R-:W-:Y:S01]  /*0540*/  @!P2 IMAD.WIDE R6, R7, 0x4, R4 ;  /* 0x000000040706a825 */ /* 0x000fe200078e0204 */
[----:B--2---:R1:W-:Y:S01]  /*0550*/  @!P1 STS [R13+UR6], R14 ;  /* 0x0000000e0d009988 */ /* 0x0043e20008000806 */
[----:B------:R-:W-:Y:S06]  /*0560*/  BAR.SYNC.DEFER_BLOCKING 0x0 ;  /* 0x0000000000007b1d */ /* 0x000fec0000010000 */
[----:B------:R0:W2:Y:S01]  /*0570*/  @!P2 LDG.E R6, desc[UR14][R6.64] ;  /* 0x0000000e0606a981 */ /* 0x0000a2000c1e1900 */
[----:B------:R-:W-:Y:S02]  /*0580*/  @!P2 IADD3 R10, PT, PT, R8, UR19, RZ ;  /* 0x00000013080aac10 */ /* 0x000fe4000fffe0ff */
[----:B------:R-:W-:-:S02]  /*0590*/  @P0 IADD3 R2, PT, PT, R0, UR9, RZ ;  /* 0x0000000900020c10 */ /* 0x000fc4000fffe0ff */
[----:B------:R-:W-:Y:S01]  /*05a0*/  @P0 IADD3 R11, PT, PT, R3, UR9, RZ ;  /* 0x00000009030b0c10 */ /* 0x000fe2000fffe0ff */
[----:B------:R-:W-:-:S04]  /*05b0*/  @!P2 IMAD R10, R10, UR21, R9 ;  /* 0x000000150a0aac24 */ /* 0x000fc8000f8e0209 */
[----:B------:R-:W-:Y:S01]  /*05c0*/  @P0 IMAD R11, R2, UR10, R11 ;  /* 0x0000000a020b0c24 */ /* 0x000fe2000f8e020b */
[----:B------:R-:W-:-:S03]  /*05d0*/  @!P2 LEA R15, R10, UR22, 0x2 ;  /* 0x000000160a0fac11 */ /* 0x000fc6000f8e10ff */
[----:B------:R-:W-:Y:S01]  /*05e0*/  @P0 IMAD.WIDE R10, R11, 0x4, R4 ;  /* 0x000000040b0a0825 */ /* 0x000fe200078e0204 */
[----:B------:R-:W-:Y:S01]  /*05f0*/  USHF.R.S32.HI UR12, URZ, 0x1, UR4 ;  /* 0x00000001ff0c7899 */ /* 0x000fe20008011404 */
[----:B0-----:R-:W-:Y:S01]  /*0600*/  @P0 IADD3 R7, PT, PT, R8, UR9, RZ ;  /* 0x0000000908070c10 */ /* 0x001fe2000fffe0ff */
[----:B------:R-:W0:Y:S01]  /*0610*/  LDC.64 R4, c[0x0][0x390] ;  /* 0x0000e400ff047b82 */ /* 0x000e220000000a00 */
[----:B--2---:R1:W-:Y:S07]  /*0620*/  @!P2 STS [R15], R6 ;  /* 0x000000060f00a388 */ /* 0x0043ee0000000800 */
[----:B------:R-:W-:Y:S06]  /*0630*/  BAR.SYNC.DEFER_BLOCKING 0x0 ;  /* 0x0000000000007b1d */ /* 0x000fec0000010000 */
[----:B------:R-:W2:Y:S01]  /*0640*/  @P0 LDG.E R10, desc[UR14][R10.64] ;  /* 0x0000000e0a0a0981 */ /* 0x000ea2000c1e1900 */
[----:B------:R-:W-:-:S02]  /*0650*/  @P0 IADD3 R2, PT, PT, R9, UR18, RZ ;  /* 0x0000001209020c10 */ /* 0x000fc4000fffe0ff */
[----:B------:R-:W-:Y:S02]  /*0660*/  IADD3 R3, PT, PT, R3, UR12, RZ ;  /* 0x0000000c03037c10 */ /* 0x000fe4000fffe0ff */
[----:B------:R-:W-:Y:S01]  /*0670*/  IADD3 R0, PT, PT, R0, UR12, RZ ;  /* 0x0000000c00007c10 */ /* 0x000fe2000fffe0ff */
[----:B------:R-:W-:-:S04]  /*0680*/  @P0 IMAD R2, R7, UR21, R2 ;  /* 0x0000001507020c24 */ /* 0x000fc8000f8e0202 */
[----:B------:R-:W-:Y:S01]  /*0690*/  IMAD R7, R0, UR10, R3 ;  /* 0x0000000a00077c24 */ /* 0x000fe2000f8e0203 */
[----:B------:R-:W-:-:S03]  /*06a0*/  @P0 LEA R3, R2, UR22, 0x2 ;  /* 0x0000001602030c11 */ /* 0x000fc6000f8e10ff */
[----:B0-----:R-:W-:Y:S02]  /*06b0*/  IMAD.WIDE R4, R7, 0x4, R4 ;  /* 0x0000000407047825 */ /* 0x001fe400078e0204 */
[----:B--2---:R1:W-:Y:S01]  /*06c0*/  @P0 STS [R3+-0x4], R10 ;  /* 0xfffffc0a03000388 */ /* 0x0043e20000000800 */
[----:B------:R-:W-:Y:S06]  /*06d0*/  BAR.SYNC.DEFER_BLOCKING 0x0 ;  /* 0x0000000000007b1d */ /* 0x000fec0000010000 */
[----:B------:R1:W5:Y:S01]  /*06e0*/  LDG.E R7, desc[UR14][R4.64] ;  /* 0x0000000e04077981 */ /* 0x000362000c1e1900 */
[----:B------:R-:W-:-:S04]  /*06f0*/  UIADD3 UR23, UPT, UPT, UR21, -UR12, URZ ;  /* 0x8000000c15177290 */ /* 0x000fc8000fffe0ff */
[----:B------:R-:W-:-:S09]  /*0700*/  UISETP.GE.AND UP0, UPT, UR12, UR23, UPT ;  /* 0x000000170c00728c */ /* 0x000fd2000bf06270 */
[----:B-1----:R-:W-:Y:S05]  /*0710*/  BRA.U UP0, `(.L_x_38) ;  /* 0x0000001100dc7547 */ /* 0x002fea000b800000 */
[----:B------:R-:W0:Y:S01]  /*0720*/  LDC R0, c[0x0][0x3ac] ;  /* 0x0000eb00ff007b82 */ /* 0x000e220000000800 */
[----:B------:R-:W-:-:S09]  /*0730*/  UISETP.GT.AND UP0, UPT, UR18, -0x1, UPT ;  /* 0xffffffff1200788c */ /* 0x000fd2000bf04270 */
[----:B------:R-:W-:Y:S05]  /*0740*/  BRA.U UP0, `(.L_x_39) ;  /* 0x00000005009c7547 */ /* 0x000fea000b800000 */
[----:B------:R-:W1:Y:S01]  /*0750*/  LDC R9, c[0x0][0x3ac] ;  /* 0x0000eb00ff097b82 */ /* 0x000e620000000800 */
[----:B------:R-:W-:Y:S02]  /*0760*/  UIADD3 UR4, UPT, UPT, UR19, UR18, URZ ;  /* 0x0000001213047290 */ /* 0x000fe4000fffe0ff */
[----:B------:R-:W-:-:S04]  /*0770*/  ULOP3.LUT UR6, URZ, UR20, URZ, 0x33, !UPT ;  /* 0x00000014ff067292 */ /* 0x000fc8000f8e33ff */
[----:B------:R-:W-:Y:S02]  /*0780*/  UIADD3 UR6, UPT, UPT, UR4, UR6, URZ ;  /* 0x0000000604067290 */ /* 0x000fe4000fffe0ff */
[----:B------:R-:W-:Y:S01]  /*0790*/  UIADD3 UR4, UPT, UPT, UR4, -0x2, -UR20 ;  /* 0xfffffffe04047890 */ /* 0x000fe2000fffe814 */
[----:B-1----:R-:W1:Y:S08]  /*07a0*/  MUFU.RCP R2, R9 ;  /* 0x0000000900027308 */ /* 0x002e700000001000 */
[----:B------:R-:W2:Y:S01]  /*07b0*/  FCHK P0, -RZ, R9 ;  /* 0x00000009ff007302 */ /* 0x000ea20000000100 */
[----:B-1----:R-:W-:-:S04]  /*07c0*/  FFMA R3, R2, -R9, 1 ;  /* 0x3f80000002037423 */ /* 0x002fc80000000809 */
[----:B------:R-:W-:-:S04]  /*07d0*/  FFMA R3, R2, R3, R2 ;  /* 0x0000000302037223 */ /* 0x000fc80000000002 */
[----:B------:R-:W-:-:S04]  /*07e0*/  FFMA R2, -RZ, R3, RZ ;  /* 0x00000003ff027223 */ /* 0x000fc800000001ff */
[----:B------:R-:W-:-:S04]  /*07f0*/  FFMA R6, R2, -R9, -RZ ;  /* 0x8000000902067223 */ /* 0x000fc800000008ff */
[----:B------:R-:W-:Y:S01]  /*0800*/  FFMA R2, R3, R6, R2 ;  /* 0x0000000603027223 */ /* 0x000fe20000000002 */
[----:B--2---:R-:W-:Y:S06]  /*0810*/  @!P0 BRA `(.L_x_40) ;  /* 0x00000000000c8947 */ /* 0x004fec0003800000 */
[----:B------:R-:W-:Y:S01]  /*0820*/  HFMA2 R3, -RZ, RZ, -0.0 , 0 ;  /* 0x80000000ff037431 */ /* 0x000fe200000001ff */
[----:B------:R-:W-:-:S07]  /*0830*/  MOV R12, 0x850 ;  /* 0x00000850000c7802 */ /* 0x000fce0000000f00 */
[----:B0----5:R-:W-:Y:S05]  /*0840*/  CALL.REL.NOINC `($__internal_2_$__cuda_sm3x_div_rn_noftz_f32_slowpath) ;  /* 0x0000001000987944 */ /* 0x021fea0003c00000 */
.L_x_40:
[----:B------:R-:W-:Y:S01]  /*0850*/  HFMA2 R9, -RZ, RZ, 3.7421875, 0 ;  /* 0x437c0000ff097431 */ /* 0x000fe200000001ff */
[----:B------:R-:W-:Y:S01]  /*0860*/  MOV R3, 0x3bbb989d ;  /* 0x3bbb989d00037802 */ /* 0x000fe20000000f00 */
[----:B------:R-:W1:Y:S04]  /*0870*/  LDCU UR8, c[0x0][0x3a8] ;  /* 0x00007500ff0877ac */ /* 0x000e680008000800 */
[----:B0-----:R-:W-:Y:S01]  /*0880*/  FFMA.SAT R0, R2, R3, 0.5 ;  /* 0x3f00000002007423 */ /* 0x001fe20000002003 */
[----:B------:R-:W-:Y:S02]  /*0890*/  UISETP.GE.U32.AND UP1, UPT, UR4, 0x3, UPT ;  /* 0x000000030400788c */ /* 0x000fe4000bf26070 */
[----:B------:R-:W-:Y:S01]  /*08a0*/  ULOP3.LUT UR6, UR6, 0x3, URZ, 0xc0, !UPT ;  /* 0x0000000306067892 */ /* 0x000fe2000f8ec0ff */
[----:B------:R-:W-:Y:S01]  /*08b0*/  FFMA.RM R3, R0, R9, 12582913 ;  /* 0x4b40000100037423 */ /* 0x000fe20000004009 */
[----:B------:R-:W-:-:S02]  /*08c0*/  UIADD3 UR7, UPT, UPT, UR12, 0x1, URZ ;  /* 0x000000010c077890 */ /* 0x000fc4000fffe0ff */
[----:B------:R-:W-:Y:S01]  /*08d0*/  UMOV UR4, UR12 ;  /* 0x0000000c00047c82 */ /* 0x000fe20008000000 */
[----:B------:R-:W-:-:S04]  /*08e0*/  FADD R9, R3, -12583039 ;  /* 0xcb40007f03097421 */ /* 0x000fc80000000000 */
[----:B------:R-:W-:Y:S01]  /*08f0*/  FFMA R9, R2, 1.4426950216293334961, -R9 ;  /* 0x3fb8aa3b02097823 */ /* 0x000fe20000000809 */
[----:B-1----:R-:W-:-:S03]  /*0900*/  UIADD3 UR8, UPT, UPT, UR12, -UR8, -UR19 ;  /* 0x800000080c087290 */ /* 0x002fc6000fffe813 */
[----:B------:R-:W-:Y:S01]  /*0910*/  FFMA R0, R2, 1.925963033500011079e-08, R9 ;  /* 0x32a5706002007823 */ /* 0x000fe20000000009 */
[----:B------:R-:W-:-:S08]  /*0920*/  SHF.L.U32 R2, R3, 0x17, RZ ;  /* 0x0000001703027819 */ /* 0x000fd000000006ff */
.L_x_47:
[----:B------:R-:W-:Y:S01]  /*0930*/  UISETP.NE.AND UP0, UPT, UR6, URZ, UPT ;  /* 0x000000ff0600728c */ /* 0x000fe2000bf05270 */
[----:B------:R-:W-:-:S08]  /*0940*/  UMOV UR9, UR12 ;  /* 0x0000000c00097c82 */ /* 0x000fd00008000000 */
[----:B------:R-:W-:Y:S05]  /*0950*/  BRA.U !UP0, `(.L_x_41) ;  /* 0x0000000108387547 */ /* 0x000fea000b800000 */
[----:B------:R-:W0:Y:S01]  /*0960*/  MUFU.EX2 R3, R0 ;  /* 0x0000000000037308 */ /* 0x000e220000000800 */
[----:B------:R-:W-:Y:S01]  /*0970*/  UISETP.NE.AND UP0, UPT, UR6, 0x1, UPT ;  /* 0x000000010600788c */ /* 0x000fe2000bf05270 */
[----:B------:R-:W-:-:S03]  /*0980*/  UMOV UR9, UR7 ;  /* 0x0000000700097c82 */ /* 0x000fc60008000000 */
[----:B------:R-:W-:Y:S02]  /*0990*/  UISETP.NE.AND UP2, UPT, UR6, 0x2, UP0 ;  /* 0x000000020600788c */ /* 0x000fe40008745270 */
[----:B------:R-:W-:-:S04]  /*09a0*/  PLOP3.LUT P0, PT, PT, PT, UP0, 0x80, 0x8 ;  /* 0x000000000008781c */ /* 0x000fc80003f0f008 */
[----:B------:R-:W-:Y:S01]  /*09b0*/  PLOP3.LUT P1, PT, PT, PT, UP2, 0x80, 0x8 ;  /* 0x000000000008781c */ /* 0x000fe20003f2f028 */
[----:B------:R-:W-:-:S04]  /*09c0*/  @UP0 UIADD3 UR10, UPT, UPT, UR12, 0x2, URZ ;  /* 0x000000020c0a0890 */ /* 0x000fc8000fffe0ff */
[----:B------:R-:W-:Y:S01]  /*09d0*/  @UP2 UIADD3 UR10, UPT, UPT, UR12, 0x3, URZ ;  /* 0x000000030c0a2890 */ /* 0x000fe2000fffe0ff */
[----:B0-----:R-:W-:-:S04]  /*09e0*/  FMUL R6, R2, R3 ;  /* 0x0000000302067220 */ /* 0x001fc80000400000 */
[--C-:B-----5:R-:W-:Y:S02]  /*09f0*/  FADD R7, R7, R6.reuse ;  /* 0x0000000607077221 */ /* 0x120fe40000000000 */
[----:B------:R-:W-:Y:S02]  /*0a00*/  @UP0 UMOV UR9, UR10 ;  /* 0x0000000a00090c82 */ /* 0x000fe40008000000 */
[----:B------:R-:W-:-:S04]  /*0a10*/  @P0 FADD R3, R7, R6 ;  /* 0x0000000607030221 */ /* 0x000fc80000000000 */
[----:B------:R-:W-:-:S05]  /*0a20*/  @P1 FADD R3, R6, R3 ;  /* 0x0000000306031221 */ /* 0x000fca0000000000 */
[----:B------:R-:W-:-:S07]  /*0a30*/  @P0 MOV R7, R3 ;  /* 0x0000000300070202 */ /* 0x000fce0000000f00 */
.L_x_41:
[----:B------:R-:W-:Y:S05]  /*0a40*/  BRA.U !UP1, `(.L_x_42) ;  /* 0x0000000109cc7547 */ /* 0x000fea000b800000 */
[----:B------:R-:W0:Y:S01]  /*0a50*/  MUFU.EX2 R3, R0 ;  /* 0x0000000000037308 */ /* 0x000e220000000800 */
[----:B------:R-:W-:-:S04]  /*0a60*/  UIADD3 UR9, UPT, UPT, UR8, UR9, URZ ;  /* 0x0000000908097290 */ /* 0x000fc8000fffe0ff */
[----:B------:R-:W-:Y:S01]  /*0a70*/  UISETP.GE.AND UP0, UPT, UR9, -0x1, UPT ;  /* 0xffffffff0900788c */ /* 0x000fe2000bf06270 */
[----:B0-----:R-:W-:-:S08]  /*0a80*/  FMUL R6, R2, R3 ;  /* 0x0000000302067220 */ /* 0x001fd00000400000 */
[----:B------:R-:W-:Y:S05]  /*0a90*/  BRA.U UP0, `(.L_x_43) ;  /* 0x00000001009c7547 */ /* 0x000fea000b800000 */
[----:B------:R-:W-:Y:S02]  /*0aa0*/  UIADD3 UR10, UPT, UPT, -UR9, -0x1, URZ ;  /* 0xffffffff090a7890 */ /* 0x000fe4000fffe1ff */
[----:B------:R-:W-:Y:S02]  /*0ab0*/  UPLOP3.LUT UP0, UPT, UPT, UPT, UPT, 0x80, 0x8 ;  /* 0x000000000008789c */ /* 0x000fe40003f0f070 */
[----:B------:R-:W-:-:S09]  /*0ac0*/  UISETP.GT.AND UP2, UPT, UR10, 0xc, UPT ;  /* 0x0000000c0a00788c */ /* 0x000fd2000bf44270 */
[----:B------:R-:W-:Y:S05]  /*0ad0*/  BRA.U !UP2, `(.L_x_44) ;  /* 0x000000010a507547 */ /* 0x000fea000b800000 */
[----:B------:R-:W-:-:S11]  /*0ae0*/  UPLOP3.LUT UP0, UPT, UPT, UPT, UPT, 0x40, 0x4 ;  /* 0x000000000004789c */ /* 0x000fd60003f0e870 */
.L_x_45:
[----:B-----5:R-:W-:Y:S01]  /*0af0*/  FADD R7, R6, R7 ;  /* 0x0000000706077221 */ /* 0x020fe20000000000 */
[----:B------:R-:W-:-:S03]  /*0b00*/  UIADD3 UR9, UPT, UPT, UR9, 0x10, URZ ;  /* 0x0000001009097890 */ /* 0x000fc6000fffe0ff */
[----:B------:R-:W-:Y:S01]  /*0b10*/  FADD R7, R6, R7 ;  /* 0x0000000706077221 */ /* 0x000fe20000000000 */
[----:B------:R-:W-:-:S03]  /*0b20*/  UISETP.GE.AND UP2, UPT, UR9, -0xd, UPT ;  /* 0xfffffff30900788c */ /* 0x000fc6000bf46270 */
[----:B------:R-:W-:-:S04]  /*0b30*/  FADD R7, R6, R7 ;  /* 0x0000000706077221 */ /* 0x000fc80000000000 */
        /* <DEDUP_REMOVED lines=12> */
[----:B------:R-:W-:Y:S01]  /*0c00*/  FADD R7, R6, R7 ;  /* 0x0000000706077221 */ /* 0x000fe20000000000 */
[----:B------:R-:W-:Y:S06]  /*0c10*/  BRA.U !UP2, `(.L_x_45) ;  /* 0xfffffffd0ab47547 */ /* 0x000fec000b83ffff */
.L_x_44:
[----:B------:R-:W-:-:S04]  /*0c20*/  UIADD3 UR10, UPT, UPT, -UR9, -0x1, URZ ;  /* 0xffffffff090a7890 */ /* 0x000fc8000fffe1ff */
[----:B------:R-:W-:-:S09]  /*0c30*/  UISETP.GT.AND UP2, UPT, UR10, 0x4, UPT ;  /* 0x000000040a00788c */ /* 0x000fd2000bf44270 */
[----:B------:R-:W-:Y:S05]  /*0c40*/  BRA.U !UP2, `(.L_x_46) ;  /* 0x000000010a287547 */ /* 0x000fea000b800000 */
[----:B-----5:R-:W-:Y:S01]  /*0c50*/  FADD R7, R7, R6 ;  /* 0x0000000607077221 */ /* 0x020fe20000000000 */
[----:B------:R-:W-:Y:S02]  /*0c60*/  UPLOP3.LUT UP0, UPT, UPT, UPT, UPT, 0x40, 0x4 ;  /* 0x000000000004789c */ /* 0x000fe40003f0e870 */
[----:B------:R-:W-:Y:S01]  /*0c70*/  UIADD3 UR9, UPT, UPT, UR9, 0x8, URZ ;  /* 0x0000000809097890 */ /* 0x000fe2000fffe0ff */
[----:B------:R-:W-:-:S04]  /*0c80*/  FADD R7, R6, R7 ;  /* 0x0000000706077221 */ /* 0x000fc80000000000 */
[----:B------:R-:W-:-:S04]  /*0c90*/  FADD R7, R6, R7 ;  /* 0x0000000706077221 */ /* 0x000fc80000000000 */
[----:B------:R-:W-:-:S04]  /*0ca0*/  FADD R7, R6, R7 ;  /* 0x0000000706077221 */ /* 0x000fc80000000000 */
[----:B------:R-:W-:-:S04]  /*0cb0*/  FADD R7, R6, R7 ;  /* 0x0000000706077221 */ /* 0x000fc80000000000 */
[----:B------:R-:W-:-:S04]  /*0cc0*/  FADD R7, R6, R7 ;  /* 0x0000000706077221 */ /* 0x000fc80000000000 */
[----:B------:R-:W-:-:S04]  /*0cd0*/  FADD R7, R6, R7 ;  /* 0x0000000706077221 */ /* 0x000fc80000000000 */
[----:B------:R-:W-:-:S07]  /*0ce0*/  FADD R7, R6, R7 ;  /* 0x0000000706077221 */ /* 0x000fce0000000000 */
.L_x_46:
[----:B------:R-:W-:-:S09]  /*0cf0*/  UISETP.NE.OR UP0, UPT, UR9, -0x1, UP0 ;  /* 0xffffffff0900788c */ /* 0x000fd20008705670 */
[----:B------:R-:W-:Y:S05]  /*0d00*/  BRA.U !UP0, `(.L_x_42) ;  /* 0x00000001081c7547 */ /* 0x000fea000b800000 */
.L_x_43:
[----:B------:R-:W-:Y:S01]  /*0d10*/  UIADD3 UR9, UPT, UPT, UR9, 0x4, URZ ;  /* 0x0000000409097890 */ /* 0x000fe2000fffe0ff */
[----:B-----5:R-:W-:-:S03]  /*0d20*/  FADD R7, R6, R7 ;  /* 0x0000000706077221 */ /* 0x020fc60000000000 */
[----:B------:R-:W-:Y:S01]  /*0d30*/  UISETP.NE.AND UP0, UPT, UR9, -0x1, UPT ;  /* 0xffffffff0900788c */ /* 0x000fe2000bf05270 */
[----:B------:R-:W-:-:S04]  /*0d40*/  FADD R7, R6, R7 ;  /* 0x0000000706077221 */ /* 0x000fc80000000000 */
[----:B------:R-:W-:-:S04]  /*0d50*/  FADD R7, R6, R7 ;  /* 0x0000000706077221 */ /* 0x000fc80000000000 */
[----:B------:R-:W-:Y:S01]  /*0d60*/  FADD R7, R6, R7 ;  /* 0x0000000706077221 */ /* 0x000fe20000000000 */
[----:B------:R-:W-:Y:S06]  /*0d70*/  BRA.U UP0, `(.L_x_43) ;  /* 0xfffffffd00e47547 */ /* 0x000fec000b83ffff */
.L_x_42:
[----:B------:R-:W-:-:S04]  /*0d80*/  UIADD3 UR4, UPT, UPT, UR4, 0x1, URZ ;  /* 0x0000000104047890 */ /* 0x000fc8000fffe0ff */
[----:B------:R-:W-:-:S09]  /*0d90*/  UISETP.NE.AND UP0, UPT, UR4, UR23, UPT ;  /* 0x000000170400728c */ /* 0x000fd2000bf05270 */
[----:B------:R-:W-:Y:S05]  /*0da0*/  BRA.U !UP0, `(.L_x_38) ;  /* 0x0000000d08387547 */ /* 0x000fea000b800000 */
[----:B------:R-:W-:Y:S05]  /*0db0*/  BRA `(.L_x_47) ;  /* 0xfffffff800dc7947 */ /* 0x000fea000383ffff */
.L_x_39:
[----:B------:R-:W-:Y:S01]  /*0dc0*/  IABS R6, UR12 ;  /* 0x0000000c00067c13 */ /* 0x000fe20008000000 */
[----:B------:R-:W-:Y:S01]  /*0dd0*/  UMOV UR6, UR12 ;  /* 0x0000000c00067c82 */ /* 0x000fe20008000000 */
[----:B------:R-:W-:Y:S02]  /*0de0*/  IADD3 R8, PT, PT, R8, UR12, RZ ;  /* 0x0000000c08087c10 */ /* 0x000fe4000fffe0ff */
[----:B------:R-:W-:Y:S02]  /*0df0*/  IADD3 R6, PT, PT, R6, UR12, RZ ;  /* 0x0000000c06067c10 */ /* 0x000fe4000fffe0ff */
[----:B------:R-:W-:Y:S02]  /*0e00*/  IADD3 R9, PT, PT, R9, UR12, RZ ;  /* 0x0000000c09097c10 */ /* 0x000fe4000fffe0ff */
[----:B------:R-:W-:-:S04]  /*0e10*/  IADD3 R10, PT, PT, R6, 0x1, RZ ;  /* 0x00000001060a7810 */ /* 0x000fc80007ffe0ff */
[C---:B------:R-:W-:Y:S02]  /*0e20*/  LOP3.LUT R23, R10.reuse, 0x7, RZ, 0xc0, !PT ;  /* 0x000000070a177812 */ /* 0x040fe400078ec0ff */
[----:B------:R-:W-:-:S07]  /*0e30*/  LOP3.LUT R10, R10, 0xfffffff8, RZ, 0xc0, !PT ;  /* 0xfffffff80a0a7812 */ /* 0x000fce00078ec0ff */
.L_x_57:
[----:B------:R-:W-:-:S05]  /*0e40*/  UMOV UR7, UR12 ;  /* 0x0000000c00077c82 */ /* 0x000fca0008000000 */
.L_x_56:
[----:B------:R-:W-:Y:S01]  /*0e50*/  IADD3 R2, PT, PT, R23, -0x1, RZ ;  /* 0xffffffff17027810 */ /* 0x000fe20007ffe0ff */
[----:B------:R-:W-:Y:S01]  /*0e60*/  UIADD3 UR17, UPT, UPT, -UR12, URZ, URZ ;  /* 0x000000ff0c117290 */ /* 0x000fe2000fffe1ff */
[----:B------:R-:W-:Y:S01]  /*0e70*/  HFMA2 R15, -RZ, RZ, 0, 0 ;  /* 0x00000000ff0f7431 */ /* 0x000fe200000001ff */
[----:B------:R-:W-:Y:S01]  /*0e80*/  UMOV UR4, URZ ;  /* 0x000000ff00047c82 */ /* 0x000fe20008000000 */
[----:B------:R-:W-:-:S04]  /*0e90*/  ISETP.GE.U32.AND P1, PT, R2, 0x3, PT ;  /* 0x000000030200780c */ /* 0x000fc80003f26070 */
[----:B------:R-:W-:-:S09]  /*0ea0*/  UMOV UR8, UR17 ;  /* 0x0000001100087c82 */ /* 0x000fd20008000000 */
.L_x_53:
        /* <DEDUP_REMOVED lines=16> */
.L_x_49:
[----:B------:R-:W-:Y:S02]  /*0fb0*/  UIADD3 UR9, UPT, UPT, UR11, UR10, URZ ;  /* 0x0000000a0b097290 */ /* 0x000fe4000fffe0ff */
[----:B------:R-:W-:Y:S01]  /*0fc0*/  IADD3 R19, PT, PT, R2, UR10, RZ ;  /* 0x0000000a02137c10 */ /* 0x000fe2000fffe0ff */
[----:B------:R-:W-:Y:S02]  /*0fd0*/  ULEA UR16, UR4, UR5, 0x2 ;  /* 0x0000000504107291 */ /* 0x000fe4000f8e10ff */
[----:B------:R-:W-:Y:S01]  /*0fe0*/  ULEA UR9, UR9, UR13, 0x2 ;  /* 0x0000000d09097291 */ /* 0x000fe2000f8e10ff */
[----:B------:R-:W-:Y:S01]  /*0ff0*/  LEA R19, R19, UR22, 0x2 ;  /* 0x0000001613137c11 */ /* 0x000fe2000f8e10ff */
[----:B------:R-:W-:Y:S02]  /*1000*/  UIADD3 UR10, UPT, UPT, UR10, 0x8, URZ ;  /* 0x000000080a0a7890 */ /* 0x000fe4000fffe0ff */
[----:B------:R-:W-:Y:S02]  /*1010*/  UIADD3 UR4, UPT, UPT, UR4, 0x8, URZ ;  /* 0x0000000804047890 */ /* 0x000fe4000fffe0ff */
[----:B------:R-:W-:Y:S04]  /*1020*/  LDS R3, [R19] ;  /* 0x0000000013037984 */ /* 0x000fe80000000800 */
[----:B------:R-:W1:Y:S04]  /*1030*/  LDS R12, [UR9] ;  /* 0x00000009ff0c7984 */ /* 0x000e680008000800 */
[----:B------:R-:W-:Y:S04]  /*1040*/  LDS R11, [R19+0x4] ;  /* 0x00000400130b7984 */ /* 0x000fe80000000800 */
[----:B------:R-:W2:Y:S04]  /*1050*/  LDS R24, [UR9+0x4] ;  /* 0x00000409ff187984 */ /* 0x000ea80008000800 */
[----:B------:R-:W3:Y:S04]  /*1060*/  LDS R18, [UR16] ;  /* 0x00000010ff127984 */ /* 0x000ee80008000800 */
[----:B------:R-:W4:Y:S04]  /*1070*/  LDS R16, [UR16+0x4] ;  /* 0x00000410ff107984 */ /* 0x000f280008000800 */
[----:B------:R-:W-:Y:S04]  /*1080*/  LDS R22, [R19+0x8] ;  /* 0x0000080013167984 */ /* 0x000fe80000000800 */
[----:B------:R-:W0:Y:S04]  /*1090*/  LDS R21, [UR9+0x8] ;  /* 0x00000809ff157984 */ /* 0x000e280008000800 */
[----:B------:R-:W0:Y:S04]  /*10a0*/  LDS R20, [UR16+0x8] ;  /* 0x00000810ff147984 */ /* 0x000e280008000800 */
[----:B------:R-:W-:Y:S04]  /*10b0*/  LDS R13, [R19+0xc] ;  /* 0x00000c00130d7984 */ /* 0x000fe80000000800 */
[----:B------:R-:W0:Y:S01]  /*10c0*/  LDS R14, [UR9+0xc] ;  /* 0x00000c09ff0e7984 */ /* 0x000e220008000800 */
[----:B-1----:R-:W-:-:S03]  /*10d0*/  FADD R3, R3, -R12 ;  /* 0x8000000c03037221 */ /* 0x002fc60000000000 */
[----:B------:R-:W-:Y:S01]  /*10e0*/  LDS R12, [R19+0x10] ;  /* 0x00001000130c7984 */ /* 0x000fe20000000800 */
[----:B--2---:R-:W-:-:S03]  /*10f0*/  FADD R17, R11, -R24 ;  /* 0x800000180b117221 */ /* 0x004fc60000000000 */
[----:B------:R-:W1:Y:S01]  /*1100*/  LDS R11, [UR9+0x10] ;  /* 0x00001009ff0b7984 */ /* 0x000e620008000800 */
[----:B---3--:R-:W-:-:S03]  /*1110*/  FMUL R18, R3, R18 ;  /* 0x0000001203127220 */ /* 0x008fc60000400000 */
[----:B------:R-:W2:Y:S01]  /*1120*/  LDS R3, [UR16+0xc] ;  /* 0x00000c10ff037984 */ /* 0x000ea20008000800 */
[----:B----4-:R-:W-:Y:S01]  /*1130*/  FMUL R25, R17, R16 ;  /* 0x0000001011197220 */ /* 0x010fe20000400000 */
[----:B------:R-:W-:Y:S02]  /*1140*/  FFMA R18, R18, R18, R15 ;  /* 0x0000001212127223 */ /* 0x000fe4000000000f */
[----:B------:R-:W-:Y:S02]  /*1150*/  LDS R17, [R19+0x14] ;  /* 0x0000140013117984 */ /* 0x000fe40000000800 */
[----:B------:R-:W-:Y:S02]  /*1160*/  FFMA R18, R25, R25, R18 ;  /* 0x0000001919127223 */ /* 0x000fe40000000012 */
[----:B------:R-:W3:Y:S01]  /*1170*/  LDS R15, [UR16+0x10] ;  /* 0x00001010ff0f7984 */ /* 0x000ee20008000800 */
[----:B0-----:R-:W-:-:S03]  /*1180*/  FADD R27, R22, -R21 ;  /* 0x80000015161b7221 */ /* 0x001fc60000000000 */
[----:B------:R-:W0:Y:S01]  /*1190*/  LDS R16, [UR9+0x14] ;  /* 0x00001409ff107984 */ /* 0x000e220008000800 */
[----:B------:R-:W-:-:S03]  /*11a0*/  FMUL R29, R27, R20 ;  /* 0x000000141b1d7220 */ /* 0x000fc60000400000 */
[----:B------:R-:W4:Y:S01]  /*11b0*/  LDS R21, [UR16+0x14] ;  /* 0x00001410ff157984 */ /* 0x000f220008000800 */
[----:B------:R-:W-:-:S03]  /*11c0*/  FFMA R18, R29, R29, R18 ;  /* 0x0000001d1d127223 */ /* 0x000fc60000000012 */
[----:B------:R-:W-:Y:S01]  /*11d0*/  LDS R25, [R19+0x18] ;  /* 0x0000180013197984 */ /* 0x000fe20000000800 */
[----:B------:R-:W-:-:S03]  /*11e0*/  FADD R14, R13, -R14 ;  /* 0x8000000e0d0e7221 */ /* 0x000fc60000000000 */
[----:B------:R-:W4:Y:S04]  /*11f0*/  LDS R22, [UR9+0x18] ;  /* 0x00001809ff167984 */ /* 0x000f280008000800 */
[----:B------:R-:W4:Y:S04]  /*1200*/  LDS R20, [UR16+0x18] ;  /* 0x00001810ff147984 */ /* 0x000f280008000800 */
[----:B------:R-:W-:Y:S04]  /*1210*/  LDS R27, [R19+0x1c] ;  /* 0x00001c00131b7984 */ /* 0x000fe80000000800 */
[----:B------:R-:W4:Y:S01]  /*1220*/  LDS R24, [UR9+0x1c] ;  /* 0x00001c09ff187984 */ /* 0x000f220008000800 */
[----:B------:R-:W-:Y:S01]  /*1230*/  UIADD3 UR9, UPT, UPT, UR10, UR12, URZ ;  /* 0x0000000c0a097290 */ /* 0x000fe2000fffe0ff */
[----:B-1----:R-:W-:-:S02]  /*1240*/  FADD R12, R12, -R11 ;  /* 0x8000000b0c0c7221 */ /* 0x002fc40000000000 */
[----:B------:R-:W1:Y:S01]  /*1250*/  LDS R13, [UR16+0x1c] ;  /* 0x00001c10ff0d7984 */ /* 0x000e620008000800 */
[----:B--2---:R-:W-:Y:S02]  /*1260*/  FMUL R3, R14, R3 ;  /* 0x000000030e037220 */ /* 0x004fe40000400000 */
[----:B------:R-:W-:Y:S02]  /*1270*/  ISETP.NE.AND P3, PT, R10, UR9, PT ;  /* 0x000000090a007c0c */ /* 0x000fe4000bf65270 */
[----:B------:R-:W-:Y:S01]  /*1280*/  FFMA R18, R3, R3, R18 ;  /* 0x0000000303127223 */ /* 0x000fe20000000012 */
[----:B---3--:R-:W-:Y:S01]  /*1290*/  FMUL R15, R12, R15 ;  /* 0x0000000f0c0f7220 */ /* 0x008fe20000400000 */
[----:B0-----:R-:W-:-:S03]  /*12a0*/  FADD R16, R17, -R16 ;  /* 0x8000001011107221 */ /* 0x001fc60000000000 */
[----:B------:R-:W-:Y:S01]  /*12b0*/  FFMA R18, R15, R15, R18 ;  /* 0x0000000f0f127223 */ /* 0x000fe20000000012 */
[----:B----4-:R-:W-:-:S04]  /*12c0*/  FMUL R21, R16, R21 ;  /* 0x0000001510157220 */ /* 0x010fc80000400000 */
[----:B------:R-:W-:Y:S01]  /*12d0*/  FFMA R18, R21, R21, R18 ;  /* 0x0000001515127223 */ /* 0x000fe20000000012 */
[----:B------:R-:W-:-:S04]  /*12e0*/  FADD R25, R25, -R22 ;  /* 0x8000001619197221 */ /* 0x000fc80000000000 */
[----:B------:R-:W-:-:S04]  /*12f0*/  FMUL R25, R25, R20 ;  /* 0x0000001419197220 */ /* 0x000fc80000400000 */
[----:B------:R-:W-:Y:S01]  /*1300*/  FFMA R18, R25, R25, R18 ;  /* 0x0000001919127223 */ /* 0x000fe20000000012 */
[----:B------:R-:W-:-:S04]  /*1310*/  FADD R24, R27, -R24 ;  /* 0x800000181b187221 */ /* 0x000fc80000000000 */
[----:B-1----:R-:W-:-:S04]  /*1320*/  FMUL R13, R24, R13 ;  /* 0x0000000d180d7220 */ /* 0x002fc80000400000 */
[----:B------:R-:W-:Y:S01]  /*1330*/  FFMA R15, R13, R13, R18 ;  /* 0x0000000d0d0f7223 */ /* 0x000fe20000000012 */
[----:B------:R-:W-:Y:S06]  /*1340*/  @P3 BRA `(.L_x_49) ;  /* 0xfffffffc00183947 */ /* 0x000fec000383ffff */
.L_x_48:
[----:B------:R-:W-:Y:S05]  /*1350*/  @!P2 BRA `(.L_x_50) ;  /* 0x000000040040a947 */ /* 0x000fea0003800000 */
[----:B------:R-:W-:-:S04]  /*1360*/  IADD3 R3, PT, PT, R6, 0x1, RZ ;  /* 0x0000000106037810 */ /* 0x000fc80007ffe0ff */
[----:B------:R-:W-:-:S04]  /*1370*/  LOP3.LUT R3, R3, 0x3, RZ, 0xc0, !PT ;  /* 0x0000000303037812 */ /* 0x000fc800078ec0ff */
        /* <DEDUP_REMOVED lines=36> */
.L_x_51:
[----:B------:R-:W-:Y:S05]  /*15c0*/  @!P2 BRA `(.L_x_50) ;  /* 0x0000000000a4a947 */ /* 0x000fea0003800000 */
[----:B------:R-:W-:Y:S02]  /*15d0*/  ISETP.NE.AND P3, PT, R3, 0x1, PT ;  /* 0x000000010300780c */ /* 0x000fe40003f65270 */
[----:B------:R-:W-:-:S11]  /*15e0*/  LOP3.LUT P2, RZ, R6, 0x1, RZ, 0xc0, !PT ;  /* 0x0000000106ff7812 */ /* 0x000fd6000784c0ff */
[----:B------:R-:W-:Y:S05]  /*15f0*/  @!P3 BRA `(.L_x_52) ;  /* 0x000000000058b947 */ /* 0x000fea0003800000 */
        /* <DEDUP_REMOVED lines=22> */
.L_x_52:
[----:B------:R-:W-:Y:S05]  /*1760*/  @P2 BRA `(.L_x_50) ;  /* 0x00000000003c2947 */ /* 0x000fea0003800000 */
        /* <DEDUP_REMOVED lines=15> */
.L_x_50:
        /* <DEDUP_REMOVED lines=13> */
[----:B0----5:R-:W-:Y:S05]  /*1930*/  CALL.REL.NOINC `($__internal_2_$__cuda_sm3x_div_rn_noftz_f32_slowpath) ;  /* 0x00000000005c7944 */ /* 0x021fea0003c00000 */
.L_x_55:
[----:B------:R-:W-:Y:S05]  /*1940*/  BSYNC.RECONVERGENT B0 ;  /* 0x0000000000007941 */ /* 0x000fea0003800200 */
.L_x_54:
[----:B------:R-:W-:Y:S01]  /*1950*/  HFMA2 R3, -RZ, RZ, 0.96630859375, -0.0022525787353515625 ;  /* 0x3bbb989dff037431 */ /* 0x000fe200000001ff */
[----:B------:R-:W1:Y:S01]  /*1960*/  LDCU UR4, c[0x0][0x3a8] ;  /* 0x00007500ff0477ac */ /* 0x000e620008000800 */
[----:B------:R-:W-:Y:S01]  /*1970*/  MOV R12, 0x437c0000 ;  /* 0x437c0000000c7802 */ /* 0x000fe20000000f00 */
[----:B------:R-:W-:Y:S02]  /*1980*/  UIADD3 UR7, UPT, UPT, UR7, 0x1, URZ ;  /* 0x0000000107077890 */ /* 0x000fe4000fffe0ff */
[----:B------:R-:W-:-:S04]  /*1990*/  FFMA.SAT R3, R2, R3, 0.5 ;  /* 0x3f00000002037423 */ /* 0x000fc80000002003 */
[----:B------:R-:W-:-:S04]  /*19a0*/  FFMA.RM R3, R3, R12, 12582913 ;  /* 0x4b40000103037423 */ /* 0x000fc8000000400c */
[----:B------:R-:W-:Y:S01]  /*19b0*/  FADD R11, R3, -12583039 ;  /* 0xcb40007f030b7421 */ /* 0x000fe20000000000 */
[----:B-1----:R-:W-:-:S03]  /*19c0*/  UIADD3 UR4, UPT, UPT, UR4, -0x1, URZ ;  /* 0xffffffff04047890 */ /* 0x002fc6000fffe0ff */
[----:B------:R-:W-:Y:S01]  /*19d0*/  FFMA R11, R2, 1.4426950216293334961, -R11 ;  /* 0x3fb8aa3b020b7823 */ /* 0x000fe2000000080b */
[----:B------:R-:W-:-:S03]  /*19e0*/  UIADD3 UR4, UPT, UPT, UR4, UR19, URZ ;  /* 0x0000001304047290 */ /* 0x000fc6000fffe0ff */
[----:B------:R-:W-:Y:S01]  /*19f0*/  FFMA R11, R2, 1.925963033500011079e-08, R11 ;  /* 0x32a57060020b7823 */ /* 0x000fe2000000000b */
[----:B------:R-:W-:Y:S01]  /*1a00*/  UIADD3 UR4, UPT, UPT, UR4, -UR12, URZ ;  /* 0x8000000c04047290 */ /* 0x000fe2000fffe0ff */
[----:B------:R-:W-:-:S03]  /*1a10*/  SHF.L.U32 R2, R3, 0x17, RZ ;  /* 0x0000001703027819 */ /* 0x000fc600000006ff */
[----:B------:R-:W-:Y:S01]  /*1a20*/  UISETP.NE.AND UP0, UPT, UR7, UR4, UPT ;  /* 0x000000040700728c */ /* 0x000fe2000bf05270 */
[----:B------:R-:W1:Y:S02]  /*1a30*/  MUFU.EX2 R11, R11 ;  /* 0x0000000b000b7308 */ /* 0x000e640000000800 */
[----:B-1---5:R-:W-:-:S06]  /*1a40*/  FFMA R7, R2, R11, R7 ;  /* 0x0000000b02077223 */ /* 0x022fcc0000000007 */
[----:B------:R-:W-:Y:S05]  /*1a50*/  BRA.U UP0, `(.L_x_56) ;  /* 0xfffffff100fc7547 */ /* 0x000fea000b83ffff */
[----:B------:R-:W-:-:S04]  /*1a60*/  UIADD3 UR6, UPT, UPT, UR6, 0x1, URZ ;  /* 0x0000000106067890 */ /* 0x000fc8000fffe0ff */
[----:B------:R-:W-:-:S09]  /*1a70*/  UISETP.NE.AND UP0, UPT, UR6, UR4, UPT ;  /* 0x000000040600728c */ /* 0x000fd2000bf05270 */
[----:B------:R-:W-:Y:S05]  /*1a80*/  BRA.U UP0, `(.L_x_57) ;  /* 0xfffffff100ec7547 */ /* 0x000fea000b83ffff */
.L_x_38:
[----:B-----5:R-:W-:Y:S01]  /*1a90*/  STG.E desc[UR14][R4.64], R7 ;  /* 0x0000000704007986 */ /* 0x020fe2000c10190e */
[----:B------:R-:W-:Y:S05]  /*1aa0*/  EXIT ;  /* 0x000000000000794d */ /* 0x000fea0003800000 */
        .weak           $__internal_2_$__cuda_sm3x_div_rn_noftz_f32_slowpath
        .type           $__internal_2_$__cuda_sm3x_div_rn_noftz_f32_slowpath,@function
        .size           $__internal_2_$__cuda_sm3x_div_rn_noftz_f32_slowpath,(.L_x_72 - $__internal_2_$__cuda_sm3x_div_rn_noftz_f32_slowpath)
$__internal_2_$__cuda_sm3x_div_rn_noftz_f32_slowpath:
[----:B------:R-:W-:Y:S01]  /*1ab0*/  SHF.R.U32.HI R11, RZ, 0x17, R0 ;  /* 0x00000017ff0b7819 */ /* 0x000fe20000011600 */
[----:B------:R-:W-:Y:S01]  /*1ac0*/  BSSY.RECONVERGENT B1, `(.L_x_58) ;  /* 0x0000065000017945 */ /* 0x000fe20003800200 */
[----:B------:R-:W-:Y:S02]  /*1ad0*/  SHF.R.U32.HI R2, RZ, 0x17, R3 ;  /* 0x00000017ff027819 */ /* 0x000fe40000011603 */
[----:B------:R-:W-:Y:S02]  /*1ae0*/  LOP3.LUT R11, R11, 0xff, RZ, 0xc0, !PT ;  /* 0x000000ff0b0b7812 */ /* 0x000fe400078ec0ff */
[----:B------:R-:W-:Y:S02]  /*1af0*/  LOP3.LUT R16, R2, 0xff, RZ, 0xc0, !PT ;  /* 0x000000ff02107812 */ /* 0x000fe400078ec0ff */
[----:B------:R-:W-:Y:S02]  /*1b00*/  IADD3 R2, PT, PT, R11, -0x1, RZ ;  /* 0xffffffff0b027810 */ /* 0x000fe40007ffe0ff */
[----:B------:R-:W-:-:S02]  /*1b10*/  IADD3 R13, PT, PT, R16, -0x1, RZ ;  /* 0xffffffff100d7810 */ /* 0x000fc40007ffe0ff */
[----:B------:R-:W-:Y:S02]  /*1b20*/  ISETP.GT.U32.AND P0, PT, R2, 0xfd, PT ;  /* 0x000000fd0200780c */ /* 0x000fe40003f04070 */
[----:B------:R-:W-:Y:S02]  /*1b30*/  MOV R14, R0 ;  /* 0x00000000000e7202 */ /* 0x000fe40000000f00 */
        /* <DEDUP_REMOVED lines=22> */
[----:B------:R-:W-:Y:S01]  /*1ca0*/  @!P0 FFMA R3, R3, 1.84467440737095516160e+19, RZ ;  /* 0x5f80000003038823 */ /* 0x000fe200000000ff */
[----:B------:R-:W-:Y:S01]  /*1cb0*/  @!P0 MOV R11, 0xffffffc0 ;  /* 0xffffffc0000b8802 */ /* 0x000fe20000000f00 */
[----:B------:R-:W-:-:S03]  /*1cc0*/  @!P1 FFMA R14, R0, 1.84467440737095516160e+19, RZ ;  /* 0x5f800000000e9823 */ /* 0x000fc600000000ff */
[----:B------:R-:W-:-:S07]  /*1cd0*/  @!P1 IADD3 R11, PT, PT, R11, 0x40, RZ ;  /* 0x000000400b0b9810 */ /* 0x000fce0007ffe0ff */
.L_x_59:
[----:B------:R-:W-:Y:S01]  /*1ce0*/  SHF.R.U32.HI R2, RZ, 0x17, R0 ;  /* 0x00000017ff027819 */ /* 0x000fe20000011600 */
[----:B------:R-:W-:Y:S03]  /*1cf0*/  BSSY.RECONVERGENT B2, `(.L_x_64) ;  /* 0x0000038000027945 */ /* 0x000fe60003800200 */
[----:B------:R-:W-:-:S04]  /*1d00*/  LOP3.LUT R19, R2, 0xff, RZ, 0xc0, !PT ;  /* 0x000000ff02137812 */ /* 0x000fc800078ec0ff */
[----:B------:R-:W-:-:S04]  /*1d10*/  LEA R13, R19, 0xc0800000, 0x17 ;  /* 0xc0800000130d7811 */ /* 0x000fc800078eb8ff */
[----:B------:R-:W-:Y:S02]  /*1d20*/  IADD3 R13, PT, PT, -R13, R14, RZ ;  /* 0x0000000e0d0d7210 */ /* 0x000fe40007ffe1ff */
[----:B------:R-:W-:Y:S02]  /*1d30*/  IADD3 R14, PT, PT, R16, -0x7f, RZ ;  /* 0xffffff81100e7810 */ /* 0x000fe40007ffe0ff */
[----:B------:R-:W0:Y:S01]  /*1d40*/  MUFU.RCP R15, R13 ;  /* 0x0000000d000f7308 */ /* 0x000e220000001000 */
[----:B------:R-:W-:Y:S02]  /*1d50*/  FADD.FTZ R17, -R13, -RZ ;  /* 0x800000ff0d117221 */ /* 0x000fe40000010100 */
[C---:B------:R-:W-:Y:S01]  /*1d60*/  IMAD R2, R14.reuse, -0x800000, R3 ;  /* 0xff8000000e027824 */ /* 0x040fe200078e0203 */
[----:B------:R-:W-:-:S04]  /*1d70*/  IADD3 R14, PT, PT, R14, 0x7f, -R19 ;  /* 0x0000007f0e0e7810 */ /* 0x000fc80007ffe813 */
[----:B------:R-:W-:Y:S01]  /*1d80*/  IADD3 R14, PT, PT, R14, R11, RZ ;  /* 0x0000000b0e0e7210 */ /* 0x000fe20007ffe0ff */
[----:B0-----:R-:W-:-:S04]  /*1d90*/  FFMA R16, R15, R17, 1 ;  /* 0x3f8000000f107423 */ /* 0x001fc80000000011 */
        /* <DEDUP_REMOVED lines=19> */
[CCC-:B------:R-:W-:Y:S01]  /*1ed0*/  FFMA.RZ R11, R3.reuse, R17.reuse, R16.reuse ;  /* 0x00000011030b7223 */ /* 0x1c0fe2000000c010 */
[-CC-:B------:R-:W-:Y:S01]  /*1ee0*/  FFMA.RM R14, R3, R17.reuse, R16.reuse ;  /* 0x00000011030e7223 */ /* 0x180fe20000004010 */
[C---:B------:R-:W-:Y:S02]  /*1ef0*/  ISETP.NE.AND P2, PT, R15.reuse, RZ, PT ;  /* 0x000000ff0f00720c */ /* 0x040fe40003f45270 */
[----:B------:R-:W-:Y:S02]  /*1f00*/  ISETP.NE.AND P1, PT, R15, RZ, PT ;  /* 0x000000ff0f00720c */ /* 0x000fe40003f25270 */
[----:B------:R-:W-:Y:S01]  /*1f10*/  LOP3.LUT R13, R11, 0x7fffff, RZ, 0xc0, !PT ;  /* 0x007fffff0b0d7812 */ /* 0x000fe200078ec0ff */
[----:B------:R-:W-:Y:S01]  /*1f20*/  FFMA.RP R11, R3, R17, R16 ;  /* 0x00000011030b7223 */ /* 0x000fe20000008010 */
[----:B------:R-:W-:Y:S02]  /*1f30*/  IADD3 R16, PT, PT, R15, 0x20, RZ ;  /* 0x000000200f107810 */ /* 0x000fe40007ffe0ff */
[----:B------:R-:W-:-:S02]  /*1f40*/  LOP3.LUT R13, R13, 0x800000, RZ, 0xfc, !PT ;  /* 0x008000000d0d7812 */ /* 0x000fc400078efcff */
[----:B------:R-:W-:Y:S02]  /*1f50*/  IADD3 R3, PT, PT, -R15, RZ, RZ ;  /* 0x000000ff0f037210 */ /* 0x000fe40007ffe1ff */
[----:B------:R-:W-:Y:S02]  /*1f60*/  SHF.L.U32 R16, R13, R16, RZ ;  /* 0x000000100d107219 */ /* 0x000fe400000006ff */
[----:B------:R-:W-:Y:S02]  /*1f70*/  FSETP.NEU.FTZ.AND P0, PT, R11, R14, PT ;  /* 0x0000000e0b00720b */ /* 0x000fe40003f1d000 */
[----:B------:R-:W-:Y:S02]  /*1f80*/  SEL R14, R3, RZ, P2 ;  /* 0x000000ff030e7207 */ /* 0x000fe40001000000 */
[----:B------:R-:W-:Y:S02]  /*1f90*/  ISETP.NE.AND P1, PT, R16, RZ, P1 ;  /* 0x000000ff1000720c */ /* 0x000fe40000f25270 */
[----:B------:R-:W-:-:S02]  /*1fa0*/  SHF.R.U32.HI R14, RZ, R14, R13 ;  /* 0x0000000eff0e7219 */ /* 0x000fc4000001160d */
[----:B------:R-:W-:Y:S02]  /*1fb0*/  PLOP3.LUT P0, PT, P0, P1, PT, 0xf8, 0x8f ;  /* 0x00000000008f781c */ /* 0x000fe40000703f70 */
[----:B------:R-:W-:Y:S02]  /*1fc0*/  SHF.R.U32.HI R16, RZ, 0x1, R14 ;  /* 0x00000001ff107819 */ /* 0x000fe4000001160e */
[----:B------:R-:W-:-:S04]  /*1fd0*/  SEL R3, RZ, 0x1, !P0 ;  /* 0x00000001ff037807 */ /* 0x000fc80004000000 */
[----:B------:R-:W-:-:S04]  /*1fe0*/  LOP3.LUT R3, R3, 0x1, R16, 0xf8, !PT ;  /* 0x0000000103037812 */ /* 0x000fc800078ef810 */
[----:B------:R-:W-:-:S04]  /*1ff0*/  LOP3.LUT R3, R3, R14, RZ, 0xc0, !PT ;  /* 0x0000000e03037212 */ /* 0x000fc800078ec0ff */
[----:B------:R-:W-:-:S04]  /*2000*/  IADD3 R3, PT, PT, R16, R3, RZ ;  /* 0x0000000310037210 */ /* 0x000fc80007ffe0ff */
[----:B------:R-:W-:Y:S01]  /*2010*/  LOP3.LUT R2, R3, R2, RZ, 0xfc, !PT ;  /* 0x0000000203027212 */ /* 0x000fe200078efcff */
[----:B------:R-:W-:Y:S06]  /*2020*/  BRA `(.L_x_67) ;  /* 0x0000000000107947 */ /* 0x000fec0003800000 */
.L_x_66:
[----:B------:R-:W-:-:S04]  /*2030*/  LOP3.LUT R2, R2, 0x80000000, RZ, 0xc0, !PT ;  /* 0x8000000002027812 */ /* 0x000fc800078ec0ff */
[----:B------:R-:W-:Y:S01]  /*2040*/  LOP3.LUT R2, R2, 0x7f800000, RZ, 0xfc, !PT ;  /* 0x7f80000002027812 */ /* 0x000fe200078efcff */
[----:B------:R-:W-:Y:S06]  /*2050*/  BRA `(.L_x_67) ;  /* 0x0000000000047947 */ /* 0x000fec0003800000 */
.L_x_65:
[----:B------:R-:W-:-:S07]  /*2060*/  LEA R2, R14, R2, 0x17 ;  /* 0x000000020e027211 */ /* 0x000fce00078eb8ff */
.L_x_67:
[----:B------:R-:W-:Y:S05]  /*2070*/  BSYNC.RECONVERGENT B2 ;  /* 0x0000000000027941 */ /* 0x000fea0003800200 */
.L_x_64:
[----:B------:R-:W-:Y:S05]  /*2080*/  BRA `(.L_x_68) ;  /* 0x0000000000207947 */ /* 0x000fea0003800000 */
.L_x_63:
[----:B------:R-:W-:-:S04]  /*2090*/  LOP3.LUT R2, R14, 0x80000000, R3, 0x48, !PT ;  /* 0x800000000e027812 */ /* 0x000fc800078e4803 */
[----:B------:R-:W-:Y:S01]  /*20a0*/  LOP3.LUT R2, R2, 0x7f800000, RZ, 0xfc, !PT ;  /* 0x7f80000002027812 */ /* 0x000fe200078efcff */
[----:B------:R-:W-:Y:S06]  /*20b0*/  BRA `(.L_x_68) ;  /* 0x0000000000147947 */ /* 0x000fec0003800000 */
.L_x_62:
[----:B------:R-:W-:Y:S01]  /*20c0*/  LOP3.LUT R2, R14, 0x80000000, R3, 0x48, !PT ;  /* 0x800000000e027812 */ /* 0x000fe200078e4803 */
[----:B------:R-:W-:Y:S06]  /*20d0*/  BRA `(.L_x_68) ;  /* 0x00000000000c7947 */ /* 0x000fec0003800000 */
.L_x_61:
[----:B------:R-:W0:Y:S01]  /*20e0*/  MUFU.RSQ R2, -QNAN ;  /* 0xffc0000000027908 */ /* 0x000e220000001400 */
[----:B------:R-:W-:Y:S05]  /*20f0*/  BRA `(.L_x_68) ;  /* 0x0000000000047947 */ /* 0x000fea0003800000 */
.L_x_60:
[----:B------:R-:W-:-:S07]  /*2100*/  FADD.FTZ R2, R3, R0 ;  /* 0x0000000003027221 */ /* 0x000fce0000010000 */
.L_x_68:
[----:B------:R-:W-:Y:S05]  /*2110*/  BSYNC.RECONVERGENT B1 ;  /* 0x0000000000017941 */ /* 0x000fea0003800200 */
.L_x_58:
[----:B------:R-:W-:-:S04]  /*2120*/  HFMA2 R13, -RZ, RZ, 0, 0 ;  /* 0x00000000ff0d7431 */ /* 0x000fc800000001ff */
[----:B0-----:R-:W-:Y:S05]  /*2130*/  RET.REL.NODEC R12 `(_Z3ZevPKfS0_PfS0_iiif) ;  /* 0xffffffdc0cb07950 */ /* 0x001fea0003c3ffff */
.L_x_69:
        /* <DEDUP_REMOVED lines=12> */
.L_x_72:


//--------------------- .nv.shared._Z3fevPKfS0_S0_S0_Pfiiif --------------------------
	.section	.nv.shared._Z3fevPKfS0_S0_S0_Pfiiif,"aw",@nobits
	.sectionflags	@""
	.align	16
	.zero		1024


//--------------------- .nv.shared.reserved.0     --------------------------
	.section	.nv.shared.reserved.0,"aw",@nobits
	.weak		__nv_reservedSMEM_offset_0_alias
	.size		__nv_reservedSMEM_offset_0_alias, 0, 64
	.other		__nv_reservedSMEM_offset_0_alias,@"STO_CUDA_RESERVED_SHARED STV_DEFAULT"
__nv_reservedSMEM_offset_0_alias:
	.zero		0
	.zero		64


//--------------------- .nv.shared._Z3ZevPKfS0_PfS0_iiif --------------------------
	.section	.nv.shared._Z3ZevPKfS0_PfS0_iiif,"aw",@nobits
	.sectionflags	@""
	.align	16
	.zero		1024


//--------------------- .nv.constant0._Z3fevPKfS0_S0_S0_Pfiiif --------------------------
	.section	.nv.constant0._Z3fevPKfS0_S0_S0_Pfiiif,"a",@progbits
	.sectionflags	@""
	.align	4
.nv.constant0._Z3fevPKfS0_S0_S0_Pfiiif:
	.zero		952


//--------------------- .nv.constant0._Z3ZevPKfS0_PfS0_iiif --------------------------
	.section	.nv.constant0._Z3ZevPKfS0_PfS0_iiif,"a",@progbits
	.sectionflags	@""
	.align	4
.nv.constant0._Z3ZevPKfS0_PfS0_iiif:
	.zero		944


//--------------------- SYMBOLS --------------------------

	.type		.nv.reservedSmem.offset0,@object
	.size		.nv.reservedSmem.offset0,0x4
	.type		.nv.reservedSmem.cap,@object
	.size		.nv.reservedSmem.cap,0x4
